//
// Generated by NVIDIA NVVM Compiler
//
// Compiler Build ID: CL-36424714
// Cuda compilation tools, release 13.0, V13.0.88
// Based on NVVM 20.0.0
//

.version 9.0
.target sm_100
.address_size 64

	// .globl	_Z20baseline_dat_forwardPfiiiiS_iiiiiiiiiiiiiS_S_S_S_S_S_S_S_S_S_S_S_
.extern .func  (.param .b32 func_retval0) vprintf
(
	.param .b64 vprintf_param_0,
	.param .b64 vprintf_param_1
)
;
.global .align 1 .b8 $str[11] = {110, 111, 114, 109, 50, 58, 32, 37, 102, 10};
.global .align 1 .b8 $str$1[13] = {98, 117, 102, 91, 37, 100, 93, 58, 32, 37, 102, 10};
.global .align 1 .b8 $str$2[18] = {99, 111, 108, 58, 32, 37, 100, 44, 32, 114, 111, 119, 58, 32, 37, 100, 10};
.global .align 1 .b8 $str$3[4] = {104, 105, 10};

.visible .entry _Z20baseline_dat_forwardPfiiiiS_iiiiiiiiiiiiiS_S_S_S_S_S_S_S_S_S_S_S_(
	.param .u64 .ptr .align 1 _Z20baseline_dat_forwardPfiiiiS_iiiiiiiiiiiiiS_S_S_S_S_S_S_S_S_S_S_S__param_0,
	.param .u32 _Z20baseline_dat_forwardPfiiiiS_iiiiiiiiiiiiiS_S_S_S_S_S_S_S_S_S_S_S__param_1,
	.param .u32 _Z20baseline_dat_forwardPfiiiiS_iiiiiiiiiiiiiS_S_S_S_S_S_S_S_S_S_S_S__param_2,
	.param .u32 _Z20baseline_dat_forwardPfiiiiS_iiiiiiiiiiiiiS_S_S_S_S_S_S_S_S_S_S_S__param_3,
	.param .u32 _Z20baseline_dat_forwardPfiiiiS_iiiiiiiiiiiiiS_S_S_S_S_S_S_S_S_S_S_S__param_4,
	.param .u64 .ptr .align 1 _Z20baseline_dat_forwardPfiiiiS_iiiiiiiiiiiiiS_S_S_S_S_S_S_S_S_S_S_S__param_5,
	.param .u32 _Z20baseline_dat_forwardPfiiiiS_iiiiiiiiiiiiiS_S_S_S_S_S_S_S_S_S_S_S__param_6,
	.param .u32 _Z20baseline_dat_forwardPfiiiiS_iiiiiiiiiiiiiS_S_S_S_S_S_S_S_S_S_S_S__param_7,
	.param .u32 _Z20baseline_dat_forwardPfiiiiS_iiiiiiiiiiiiiS_S_S_S_S_S_S_S_S_S_S_S__param_8,
	.param .u32 _Z20baseline_dat_forwardPfiiiiS_iiiiiiiiiiiiiS_S_S_S_S_S_S_S_S_S_S_S__param_9,
	.param .u32 _Z20baseline_dat_forwardPfiiiiS_iiiiiiiiiiiiiS_S_S_S_S_S_S_S_S_S_S_S__param_10,
	.param .u32 _Z20baseline_dat_forwardPfiiiiS_iiiiiiiiiiiiiS_S_S_S_S_S_S_S_S_S_S_S__param_11,
	.param .u32 _Z20baseline_dat_forwardPfiiiiS_iiiiiiiiiiiiiS_S_S_S_S_S_S_S_S_S_S_S__param_12,
	.param .u32 _Z20baseline_dat_forwardPfiiiiS_iiiiiiiiiiiiiS_S_S_S_S_S_S_S_S_S_S_S__param_13,
	.param .u32 _Z20baseline_dat_forwardPfiiiiS_iiiiiiiiiiiiiS_S_S_S_S_S_S_S_S_S_S_S__param_14,
	.param .u32 _Z20baseline_dat_forwardPfiiiiS_iiiiiiiiiiiiiS_S_S_S_S_S_S_S_S_S_S_S__param_15,
	.param .u32 _Z20baseline_dat_forwardPfiiiiS_iiiiiiiiiiiiiS_S_S_S_S_S_S_S_S_S_S_S__param_16,
	.param .u32 _Z20baseline_dat_forwardPfiiiiS_iiiiiiiiiiiiiS_S_S_S_S_S_S_S_S_S_S_S__param_17,
	.param .u32 _Z20baseline_dat_forwardPfiiiiS_iiiiiiiiiiiiiS_S_S_S_S_S_S_S_S_S_S_S__param_18,
	.param .u64 .ptr .align 1 _Z20baseline_dat_forwardPfiiiiS_iiiiiiiiiiiiiS_S_S_S_S_S_S_S_S_S_S_S__param_19,
	.param .u64 .ptr .align 1 _Z20baseline_dat_forwardPfiiiiS_iiiiiiiiiiiiiS_S_S_S_S_S_S_S_S_S_S_S__param_20,
	.param .u64 .ptr .align 1 _Z20baseline_dat_forwardPfiiiiS_iiiiiiiiiiiiiS_S_S_S_S_S_S_S_S_S_S_S__param_21,
	.param .u64 .ptr .align 1 _Z20baseline_dat_forwardPfiiiiS_iiiiiiiiiiiiiS_S_S_S_S_S_S_S_S_S_S_S__param_22,
	.param .u64 .ptr .align 1 _Z20baseline_dat_forwardPfiiiiS_iiiiiiiiiiiiiS_S_S_S_S_S_S_S_S_S_S_S__param_23,
	.param .u64 .ptr .align 1 _Z20baseline_dat_forwardPfiiiiS_iiiiiiiiiiiiiS_S_S_S_S_S_S_S_S_S_S_S__param_24,
	.param .u64 .ptr .align 1 _Z20baseline_dat_forwardPfiiiiS_iiiiiiiiiiiiiS_S_S_S_S_S_S_S_S_S_S_S__param_25,
	.param .u64 .ptr .align 1 _Z20baseline_dat_forwardPfiiiiS_iiiiiiiiiiiiiS_S_S_S_S_S_S_S_S_S_S_S__param_26,
	.param .u64 .ptr .align 1 _Z20baseline_dat_forwardPfiiiiS_iiiiiiiiiiiiiS_S_S_S_S_S_S_S_S_S_S_S__param_27,
	.param .u64 .ptr .align 1 _Z20baseline_dat_forwardPfiiiiS_iiiiiiiiiiiiiS_S_S_S_S_S_S_S_S_S_S_S__param_28,
	.param .u64 .ptr .align 1 _Z20baseline_dat_forwardPfiiiiS_iiiiiiiiiiiiiS_S_S_S_S_S_S_S_S_S_S_S__param_29,
	.param .u64 .ptr .align 1 _Z20baseline_dat_forwardPfiiiiS_iiiiiiiiiiiiiS_S_S_S_S_S_S_S_S_S_S_S__param_30
)
{
	.local .align 16 .b8 	__local_depot0[48];
	.reg .b64 	%SP;
	.reg .b64 	%SPL;
	.reg .pred 	%p<47>;
	.reg .b32 	%r<316>;
	.reg .b32 	%f<256>;
	.reg .b64 	%rd<346>;
	.reg .b64 	%fd<12>;

	mov.u64 	%SPL, __local_depot0;
	cvta.local.u64 	%SP, %SPL;
	ld.param.u64 	%rd21, [_Z20baseline_dat_forwardPfiiiiS_iiiiiiiiiiiiiS_S_S_S_S_S_S_S_S_S_S_S__param_0];
	ld.param.u32 	%r126, [_Z20baseline_dat_forwardPfiiiiS_iiiiiiiiiiiiiS_S_S_S_S_S_S_S_S_S_S_S__param_1];
	ld.param.u32 	%r127, [_Z20baseline_dat_forwardPfiiiiS_iiiiiiiiiiiiiS_S_S_S_S_S_S_S_S_S_S_S__param_2];
	ld.param.u32 	%r128, [_Z20baseline_dat_forwardPfiiiiS_iiiiiiiiiiiiiS_S_S_S_S_S_S_S_S_S_S_S__param_3];
	ld.param.u32 	%r129, [_Z20baseline_dat_forwardPfiiiiS_iiiiiiiiiiiiiS_S_S_S_S_S_S_S_S_S_S_S__param_4];
	ld.param.u64 	%rd22, [_Z20baseline_dat_forwardPfiiiiS_iiiiiiiiiiiiiS_S_S_S_S_S_S_S_S_S_S_S__param_5];
	ld.param.u32 	%r133, [_Z20baseline_dat_forwardPfiiiiS_iiiiiiiiiiiiiS_S_S_S_S_S_S_S_S_S_S_S__param_9];
	ld.param.u64 	%rd23, [_Z20baseline_dat_forwardPfiiiiS_iiiiiiiiiiiiiS_S_S_S_S_S_S_S_S_S_S_S__param_23];
	ld.param.u64 	%rd24, [_Z20baseline_dat_forwardPfiiiiS_iiiiiiiiiiiiiS_S_S_S_S_S_S_S_S_S_S_S__param_24];
	cvta.to.global.u64 	%rd1, %rd23;
	cvta.to.global.u64 	%rd2, %rd24;
	cvta.to.global.u64 	%rd3, %rd21;
	cvta.to.global.u64 	%rd4, %rd22;
	mov.u32 	%r134, %ctaid.x;
	mov.u32 	%r135, %ntid.x;
	mov.u32 	%r136, %tid.x;
	mad.lo.s32 	%r1, %r134, %r135, %r136;
	mov.u32 	%r137, %ctaid.y;
	mov.u32 	%r138, %ntid.y;
	mov.u32 	%r139, %tid.y;
	mad.lo.s32 	%r2, %r137, %r138, %r139;
	or.b32  	%r140, %r2, %r1;
	setp.ne.s32 	%p2, %r140, 0;
	@%p2 bra 	$L__BB0_74;
	setp.lt.s32 	%p3, %r126, 1;
	@%p3 bra 	$L__BB0_60;
	mul.lo.s32 	%r3, %r129, %r128;
	mul.lo.s32 	%r4, %r3, %r127;
	shl.b32 	%r5, %r3, 6;
	min.s32 	%r141, %r128, %r129;
	setp.gt.s32 	%p1, %r141, 0;
	setp.lt.s32 	%p4, %r141, 1;
	@%p4 bra 	$L__BB0_31;
	setp.gt.s32 	%p5, %r127, 0;
	@%p5 bra 	$L__BB0_12;
	mov.b32 	%r287, 0;
$L__BB0_5:
	mul.lo.s32 	%r144, %r5, %r287;
	cvt.u64.u32 	%rd7, %r144;
	mov.b32 	%r288, 0;
$L__BB0_6:
	mul.lo.s32 	%r31, %r288, %r129;
	mov.b32 	%r289, 0;
$L__BB0_7:
	add.s32 	%r33, %r289, %r31;
	mov.b32 	%r290, 0;
$L__BB0_8:
	mul.wide.u32 	%rd25, %r290, 4;
	add.s64 	%rd26, %rd2, %rd25;
	ld.global.f32 	%f40, [%rd26];
	mad.lo.s32 	%r147, %r290, %r3, %r33;
	cvt.s64.s32 	%rd27, %r147;
	add.s64 	%rd28, %rd27, %rd7;
	shl.b64 	%rd29, %rd28, 2;
	add.s64 	%rd30, %rd4, %rd29;
	st.global.f32 	[%rd30], %f40;
	ld.global.f32 	%f41, [%rd26+4];
	add.s32 	%r148, %r147, %r3;
	cvt.s64.s32 	%rd31, %r148;
	add.s64 	%rd32, %rd31, %rd7;
	shl.b64 	%rd33, %rd32, 2;
	add.s64 	%rd34, %rd4, %rd33;
	st.global.f32 	[%rd34], %f41;
	ld.global.f32 	%f42, [%rd26+8];
	add.s32 	%r149, %r148, %r3;
	cvt.s64.s32 	%rd35, %r149;
	add.s64 	%rd36, %rd35, %rd7;
	shl.b64 	%rd37, %rd36, 2;
	add.s64 	%rd38, %rd4, %rd37;
	st.global.f32 	[%rd38], %f42;
	ld.global.f32 	%f43, [%rd26+12];
	add.s32 	%r150, %r149, %r3;
	cvt.s64.s32 	%rd39, %r150;
	add.s64 	%rd40, %rd39, %rd7;
	shl.b64 	%rd41, %rd40, 2;
	add.s64 	%rd42, %rd4, %rd41;
	st.global.f32 	[%rd42], %f43;
	ld.global.f32 	%f44, [%rd26+16];
	add.s32 	%r151, %r150, %r3;
	cvt.s64.s32 	%rd43, %r151;
	add.s64 	%rd44, %rd43, %rd7;
	shl.b64 	%rd45, %rd44, 2;
	add.s64 	%rd46, %rd4, %rd45;
	st.global.f32 	[%rd46], %f44;
	ld.global.f32 	%f45, [%rd26+20];
	add.s32 	%r152, %r151, %r3;
	cvt.s64.s32 	%rd47, %r152;
	add.s64 	%rd48, %rd47, %rd7;
	shl.b64 	%rd49, %rd48, 2;
	add.s64 	%rd50, %rd4, %rd49;
	st.global.f32 	[%rd50], %f45;
	ld.global.f32 	%f46, [%rd26+24];
	add.s32 	%r153, %r152, %r3;
	cvt.s64.s32 	%rd51, %r153;
	add.s64 	%rd52, %rd51, %rd7;
	shl.b64 	%rd53, %rd52, 2;
	add.s64 	%rd54, %rd4, %rd53;
	st.global.f32 	[%rd54], %f46;
	ld.global.f32 	%f47, [%rd26+28];
	add.s32 	%r154, %r153, %r3;
	cvt.s64.s32 	%rd55, %r154;
	add.s64 	%rd56, %rd55, %rd7;
	shl.b64 	%rd57, %rd56, 2;
	add.s64 	%rd58, %rd4, %rd57;
	st.global.f32 	[%rd58], %f47;
	ld.global.f32 	%f48, [%rd26+32];
	add.s32 	%r155, %r154, %r3;
	cvt.s64.s32 	%rd59, %r155;
	add.s64 	%rd60, %rd59, %rd7;
	shl.b64 	%rd61, %rd60, 2;
	add.s64 	%rd62, %rd4, %rd61;
	st.global.f32 	[%rd62], %f48;
	ld.global.f32 	%f49, [%rd26+36];
	add.s32 	%r156, %r155, %r3;
	cvt.s64.s32 	%rd63, %r156;
	add.s64 	%rd64, %rd63, %rd7;
	shl.b64 	%rd65, %rd64, 2;
	add.s64 	%rd66, %rd4, %rd65;
	st.global.f32 	[%rd66], %f49;
	ld.global.f32 	%f50, [%rd26+40];
	add.s32 	%r157, %r156, %r3;
	cvt.s64.s32 	%rd67, %r157;
	add.s64 	%rd68, %rd67, %rd7;
	shl.b64 	%rd69, %rd68, 2;
	add.s64 	%rd70, %rd4, %rd69;
	st.global.f32 	[%rd70], %f50;
	ld.global.f32 	%f51, [%rd26+44];
	add.s32 	%r158, %r157, %r3;
	cvt.s64.s32 	%rd71, %r158;
	add.s64 	%rd72, %rd71, %rd7;
	shl.b64 	%rd73, %rd72, 2;
	add.s64 	%rd74, %rd4, %rd73;
	st.global.f32 	[%rd74], %f51;
	ld.global.f32 	%f52, [%rd26+48];
	add.s32 	%r159, %r158, %r3;
	cvt.s64.s32 	%rd75, %r159;
	add.s64 	%rd76, %rd75, %rd7;
	shl.b64 	%rd77, %rd76, 2;
	add.s64 	%rd78, %rd4, %rd77;
	st.global.f32 	[%rd78], %f52;
	ld.global.f32 	%f53, [%rd26+52];
	add.s32 	%r160, %r159, %r3;
	cvt.s64.s32 	%rd79, %r160;
	add.s64 	%rd80, %rd79, %rd7;
	shl.b64 	%rd81, %rd80, 2;
	add.s64 	%rd82, %rd4, %rd81;
	st.global.f32 	[%rd82], %f53;
	ld.global.f32 	%f54, [%rd26+56];
	add.s32 	%r161, %r160, %r3;
	cvt.s64.s32 	%rd83, %r161;
	add.s64 	%rd84, %rd83, %rd7;
	shl.b64 	%rd85, %rd84, 2;
	add.s64 	%rd86, %rd4, %rd85;
	st.global.f32 	[%rd86], %f54;
	ld.global.f32 	%f55, [%rd26+60];
	add.s32 	%r162, %r161, %r3;
	cvt.s64.s32 	%rd87, %r162;
	add.s64 	%rd88, %rd87, %rd7;
	shl.b64 	%rd89, %rd88, 2;
	add.s64 	%rd90, %rd4, %rd89;
	st.global.f32 	[%rd90], %f55;
	add.s32 	%r290, %r290, 16;
	setp.ne.s32 	%p6, %r290, 64;
	@%p6 bra 	$L__BB0_8;
	add.s32 	%r289, %r289, 1;
	setp.ne.s32 	%p7, %r289, %r129;
	@%p7 bra 	$L__BB0_7;
	add.s32 	%r288, %r288, 1;
	setp.ne.s32 	%p8, %r288, %r128;
	@%p8 bra 	$L__BB0_6;
	add.s32 	%r287, %r287, 1;
	setp.ne.s32 	%p9, %r287, %r126;
	@%p9 bra 	$L__BB0_5;
	bra.uni 	$L__BB0_31;
$L__BB0_12:
	and.b32  	%r6, %r127, 7;
	add.s32 	%r7, %r6, -1;
	and.b32  	%r8, %r127, 3;
	and.b32  	%r9, %r127, 2147483640;
	and.b32  	%r10, %r127, 1;
	mov.b32 	%r279, 0;
$L__BB0_13:
	mul.lo.s32 	%r165, %r4, %r279;
	cvt.u64.u32 	%rd5, %r165;
	mul.lo.s32 	%r166, %r5, %r279;
	cvt.u64.u32 	%rd6, %r166;
	mov.b32 	%r280, 0;
$L__BB0_14:
	mul.lo.s32 	%r13, %r280, %r129;
	mov.b32 	%r281, 0;
$L__BB0_15:
	add.s32 	%r15, %r281, %r13;
	mov.b32 	%r282, 0;
$L__BB0_16:
	setp.lt.u32 	%p10, %r127, 8;
	mul.wide.u32 	%rd91, %r282, 4;
	add.s64 	%rd92, %rd2, %rd91;
	mul.lo.s32 	%r17, %r282, %r127;
	ld.global.f32 	%f238, [%rd92];
	mov.b32 	%r285, 0;
	@%p10 bra 	$L__BB0_19;
	mov.b32 	%r283, 0;
$L__BB0_18:
	.pragma "nounroll";
	mad.lo.s32 	%r171, %r283, %r3, %r15;
	cvt.s64.s32 	%rd93, %r171;
	add.s64 	%rd94, %rd93, %rd5;
	shl.b64 	%rd95, %rd94, 2;
	add.s64 	%rd96, %rd3, %rd95;
	ld.global.f32 	%f57, [%rd96];
	add.s32 	%r172, %r283, %r17;
	mul.wide.u32 	%rd97, %r172, 4;
	add.s64 	%rd98, %rd1, %rd97;
	ld.global.f32 	%f58, [%rd98];
	fma.rn.f32 	%f59, %f57, %f58, %f238;
	add.s32 	%r173, %r171, %r3;
	cvt.s64.s32 	%rd99, %r173;
	add.s64 	%rd100, %rd99, %rd5;
	shl.b64 	%rd101, %rd100, 2;
	add.s64 	%rd102, %rd3, %rd101;
	ld.global.f32 	%f60, [%rd102];
	ld.global.f32 	%f61, [%rd98+4];
	fma.rn.f32 	%f62, %f60, %f61, %f59;
	add.s32 	%r174, %r173, %r3;
	cvt.s64.s32 	%rd103, %r174;
	add.s64 	%rd104, %rd103, %rd5;
	shl.b64 	%rd105, %rd104, 2;
	add.s64 	%rd106, %rd3, %rd105;
	ld.global.f32 	%f63, [%rd106];
	ld.global.f32 	%f64, [%rd98+8];
	fma.rn.f32 	%f65, %f63, %f64, %f62;
	add.s32 	%r175, %r174, %r3;
	cvt.s64.s32 	%rd107, %r175;
	add.s64 	%rd108, %rd107, %rd5;
	shl.b64 	%rd109, %rd108, 2;
	add.s64 	%rd110, %rd3, %rd109;
	ld.global.f32 	%f66, [%rd110];
	ld.global.f32 	%f67, [%rd98+12];
	fma.rn.f32 	%f68, %f66, %f67, %f65;
	add.s32 	%r176, %r175, %r3;
	cvt.s64.s32 	%rd111, %r176;
	add.s64 	%rd112, %rd111, %rd5;
	shl.b64 	%rd113, %rd112, 2;
	add.s64 	%rd114, %rd3, %rd113;
	ld.global.f32 	%f69, [%rd114];
	ld.global.f32 	%f70, [%rd98+16];
	fma.rn.f32 	%f71, %f69, %f70, %f68;
	add.s32 	%r177, %r176, %r3;
	cvt.s64.s32 	%rd115, %r177;
	add.s64 	%rd116, %rd115, %rd5;
	shl.b64 	%rd117, %rd116, 2;
	add.s64 	%rd118, %rd3, %rd117;
	ld.global.f32 	%f72, [%rd118];
	ld.global.f32 	%f73, [%rd98+20];
	fma.rn.f32 	%f74, %f72, %f73, %f71;
	add.s32 	%r178, %r177, %r3;
	cvt.s64.s32 	%rd119, %r178;
	add.s64 	%rd120, %rd119, %rd5;
	shl.b64 	%rd121, %rd120, 2;
	add.s64 	%rd122, %rd3, %rd121;
	ld.global.f32 	%f75, [%rd122];
	ld.global.f32 	%f76, [%rd98+24];
	fma.rn.f32 	%f77, %f75, %f76, %f74;
	add.s32 	%r179, %r178, %r3;
	cvt.s64.s32 	%rd123, %r179;
	add.s64 	%rd124, %rd123, %rd5;
	shl.b64 	%rd125, %rd124, 2;
	add.s64 	%rd126, %rd3, %rd125;
	ld.global.f32 	%f78, [%rd126];
	ld.global.f32 	%f79, [%rd98+28];
	fma.rn.f32 	%f238, %f78, %f79, %f77;
	add.s32 	%r283, %r283, 8;
	setp.ne.s32 	%p11, %r283, %r9;
	mov.u32 	%r285, %r9;
	@%p11 bra 	$L__BB0_18;
$L__BB0_19:
	setp.eq.s32 	%p12, %r6, 0;
	@%p12 bra 	$L__BB0_27;
	setp.lt.u32 	%p13, %r7, 3;
	@%p13 bra 	$L__BB0_22;
	mad.lo.s32 	%r180, %r285, %r3, %r15;
	cvt.s64.s32 	%rd127, %r180;
	add.s64 	%rd128, %rd127, %rd5;
	shl.b64 	%rd129, %rd128, 2;
	add.s64 	%rd130, %rd3, %rd129;
	ld.global.f32 	%f81, [%rd130];
	add.s32 	%r181, %r285, %r17;
	mul.wide.u32 	%rd131, %r181, 4;
	add.s64 	%rd132, %rd1, %rd131;
	ld.global.f32 	%f82, [%rd132];
	fma.rn.f32 	%f83, %f81, %f82, %f238;
	add.s32 	%r182, %r180, %r3;
	cvt.s64.s32 	%rd133, %r182;
	add.s64 	%rd134, %rd133, %rd5;
	shl.b64 	%rd135, %rd134, 2;
	add.s64 	%rd136, %rd3, %rd135;
	ld.global.f32 	%f84, [%rd136];
	cvt.u64.u32 	%rd137, %r17;
	cvt.u64.u32 	%rd138, %r285;
	add.s64 	%rd139, %rd138, %rd137;
	shl.b64 	%rd140, %rd139, 2;
	add.s64 	%rd141, %rd1, %rd140;
	ld.global.f32 	%f85, [%rd141+4];
	fma.rn.f32 	%f86, %f84, %f85, %f83;
	add.s32 	%r183, %r182, %r3;
	cvt.s64.s32 	%rd142, %r183;
	add.s64 	%rd143, %rd142, %rd5;
	shl.b64 	%rd144, %rd143, 2;
	add.s64 	%rd145, %rd3, %rd144;
	ld.global.f32 	%f87, [%rd145];
	ld.global.f32 	%f88, [%rd141+8];
	fma.rn.f32 	%f89, %f87, %f88, %f86;
	add.s32 	%r184, %r183, %r3;
	cvt.s64.s32 	%rd146, %r184;
	add.s64 	%rd147, %rd146, %rd5;
	shl.b64 	%rd148, %rd147, 2;
	add.s64 	%rd149, %rd3, %rd148;
	ld.global.f32 	%f90, [%rd149];
	ld.global.f32 	%f91, [%rd141+12];
	fma.rn.f32 	%f238, %f90, %f91, %f89;
	add.s32 	%r285, %r285, 4;
$L__BB0_22:
	setp.eq.s32 	%p14, %r8, 0;
	@%p14 bra 	$L__BB0_27;
	setp.eq.s32 	%p15, %r8, 1;
	@%p15 bra 	$L__BB0_25;
	mad.lo.s32 	%r185, %r285, %r3, %r15;
	cvt.s64.s32 	%rd150, %r185;
	add.s64 	%rd151, %rd150, %rd5;
	shl.b64 	%rd152, %rd151, 2;
	add.s64 	%rd153, %rd3, %rd152;
	ld.global.f32 	%f93, [%rd153];
	add.s32 	%r186, %r285, %r17;
	mul.wide.u32 	%rd154, %r186, 4;
	add.s64 	%rd155, %rd1, %rd154;
	ld.global.f32 	%f94, [%rd155];
	fma.rn.f32 	%f95, %f93, %f94, %f238;
	add.s32 	%r187, %r185, %r3;
	cvt.s64.s32 	%rd156, %r187;
	add.s64 	%rd157, %rd156, %rd5;
	shl.b64 	%rd158, %rd157, 2;
	add.s64 	%rd159, %rd3, %rd158;
	ld.global.f32 	%f96, [%rd159];
	cvt.u64.u32 	%rd160, %r17;
	cvt.u64.u32 	%rd161, %r285;
	add.s64 	%rd162, %rd161, %rd160;
	shl.b64 	%rd163, %rd162, 2;
	add.s64 	%rd164, %rd1, %rd163;
	ld.global.f32 	%f97, [%rd164+4];
	fma.rn.f32 	%f238, %f96, %f97, %f95;
	add.s32 	%r285, %r285, 2;
$L__BB0_25:
	setp.eq.s32 	%p16, %r10, 0;
	@%p16 bra 	$L__BB0_27;
	mad.lo.s32 	%r188, %r285, %r3, %r15;
	cvt.s64.s32 	%rd165, %r188;
	add.s64 	%rd166, %rd165, %rd5;
	shl.b64 	%rd167, %rd166, 2;
	add.s64 	%rd168, %rd3, %rd167;
	ld.global.f32 	%f98, [%rd168];
	add.s32 	%r189, %r285, %r17;
	mul.wide.u32 	%rd169, %r189, 4;
	add.s64 	%rd170, %rd1, %rd169;
	ld.global.f32 	%f99, [%rd170];
	fma.rn.f32 	%f238, %f98, %f99, %f238;
$L__BB0_27:
	mad.lo.s32 	%r190, %r282, %r3, %r15;
	cvt.s64.s32 	%rd171, %r190;
	add.s64 	%rd172, %rd171, %rd6;
	shl.b64 	%rd173, %rd172, 2;
	add.s64 	%rd174, %rd4, %rd173;
	st.global.f32 	[%rd174], %f238;
	add.s32 	%r282, %r282, 1;
	setp.ne.s32 	%p17, %r282, 64;
	@%p17 bra 	$L__BB0_16;
	add.s32 	%r281, %r281, 1;
	setp.ne.s32 	%p18, %r281, %r129;
	@%p18 bra 	$L__BB0_15;
	add.s32 	%r280, %r280, 1;
	setp.ne.s32 	%p19, %r280, %r128;
	@%p19 bra 	$L__BB0_14;
	add.s32 	%r279, %r279, 1;
	setp.eq.s32 	%p20, %r279, %r126;
	@%p20 bra 	$L__BB0_31;
	bra.uni 	$L__BB0_13;
$L__BB0_31:
	not.pred 	%p21, %p1;
	@%p21 bra 	$L__BB0_60;
	setp.gt.s32 	%p22, %r127, 0;
	@%p22 bra 	$L__BB0_41;
	mov.b32 	%r307, 0;
$L__BB0_34:
	mul.lo.s32 	%r193, %r5, %r307;
	cvt.u64.u32 	%rd14, %r193;
	mov.b32 	%r308, 0;
$L__BB0_35:
	mul.lo.s32 	%r102, %r308, %r129;
	mov.b32 	%r309, 0;
$L__BB0_36:
	add.s32 	%r104, %r309, %r102;
	mov.b32 	%r310, 0;
$L__BB0_37:
	mul.wide.u32 	%rd175, %r310, 4;
	add.s64 	%rd176, %rd2, %rd175;
	ld.global.f32 	%f100, [%rd176];
	mad.lo.s32 	%r196, %r310, %r3, %r104;
	cvt.s64.s32 	%rd177, %r196;
	add.s64 	%rd178, %rd177, %rd14;
	shl.b64 	%rd179, %rd178, 2;
	add.s64 	%rd180, %rd4, %rd179;
	st.global.f32 	[%rd180], %f100;
	ld.global.f32 	%f101, [%rd176+4];
	add.s32 	%r197, %r196, %r3;
	cvt.s64.s32 	%rd181, %r197;
	add.s64 	%rd182, %rd181, %rd14;
	shl.b64 	%rd183, %rd182, 2;
	add.s64 	%rd184, %rd4, %rd183;
	st.global.f32 	[%rd184], %f101;
	ld.global.f32 	%f102, [%rd176+8];
	add.s32 	%r198, %r197, %r3;
	cvt.s64.s32 	%rd185, %r198;
	add.s64 	%rd186, %rd185, %rd14;
	shl.b64 	%rd187, %rd186, 2;
	add.s64 	%rd188, %rd4, %rd187;
	st.global.f32 	[%rd188], %f102;
	ld.global.f32 	%f103, [%rd176+12];
	add.s32 	%r199, %r198, %r3;
	cvt.s64.s32 	%rd189, %r199;
	add.s64 	%rd190, %rd189, %rd14;
	shl.b64 	%rd191, %rd190, 2;
	add.s64 	%rd192, %rd4, %rd191;
	st.global.f32 	[%rd192], %f103;
	ld.global.f32 	%f104, [%rd176+16];
	add.s32 	%r200, %r199, %r3;
	cvt.s64.s32 	%rd193, %r200;
	add.s64 	%rd194, %rd193, %rd14;
	shl.b64 	%rd195, %rd194, 2;
	add.s64 	%rd196, %rd4, %rd195;
	st.global.f32 	[%rd196], %f104;
	ld.global.f32 	%f105, [%rd176+20];
	add.s32 	%r201, %r200, %r3;
	cvt.s64.s32 	%rd197, %r201;
	add.s64 	%rd198, %rd197, %rd14;
	shl.b64 	%rd199, %rd198, 2;
	add.s64 	%rd200, %rd4, %rd199;
	st.global.f32 	[%rd200], %f105;
	ld.global.f32 	%f106, [%rd176+24];
	add.s32 	%r202, %r201, %r3;
	cvt.s64.s32 	%rd201, %r202;
	add.s64 	%rd202, %rd201, %rd14;
	shl.b64 	%rd203, %rd202, 2;
	add.s64 	%rd204, %rd4, %rd203;
	st.global.f32 	[%rd204], %f106;
	ld.global.f32 	%f107, [%rd176+28];
	add.s32 	%r203, %r202, %r3;
	cvt.s64.s32 	%rd205, %r203;
	add.s64 	%rd206, %rd205, %rd14;
	shl.b64 	%rd207, %rd206, 2;
	add.s64 	%rd208, %rd4, %rd207;
	st.global.f32 	[%rd208], %f107;
	ld.global.f32 	%f108, [%rd176+32];
	add.s32 	%r204, %r203, %r3;
	cvt.s64.s32 	%rd209, %r204;
	add.s64 	%rd210, %rd209, %rd14;
	shl.b64 	%rd211, %rd210, 2;
	add.s64 	%rd212, %rd4, %rd211;
	st.global.f32 	[%rd212], %f108;
	ld.global.f32 	%f109, [%rd176+36];
	add.s32 	%r205, %r204, %r3;
	cvt.s64.s32 	%rd213, %r205;
	add.s64 	%rd214, %rd213, %rd14;
	shl.b64 	%rd215, %rd214, 2;
	add.s64 	%rd216, %rd4, %rd215;
	st.global.f32 	[%rd216], %f109;
	ld.global.f32 	%f110, [%rd176+40];
	add.s32 	%r206, %r205, %r3;
	cvt.s64.s32 	%rd217, %r206;
	add.s64 	%rd218, %rd217, %rd14;
	shl.b64 	%rd219, %rd218, 2;
	add.s64 	%rd220, %rd4, %rd219;
	st.global.f32 	[%rd220], %f110;
	ld.global.f32 	%f111, [%rd176+44];
	add.s32 	%r207, %r206, %r3;
	cvt.s64.s32 	%rd221, %r207;
	add.s64 	%rd222, %rd221, %rd14;
	shl.b64 	%rd223, %rd222, 2;
	add.s64 	%rd224, %rd4, %rd223;
	st.global.f32 	[%rd224], %f111;
	ld.global.f32 	%f112, [%rd176+48];
	add.s32 	%r208, %r207, %r3;
	cvt.s64.s32 	%rd225, %r208;
	add.s64 	%rd226, %rd225, %rd14;
	shl.b64 	%rd227, %rd226, 2;
	add.s64 	%rd228, %rd4, %rd227;
	st.global.f32 	[%rd228], %f112;
	ld.global.f32 	%f113, [%rd176+52];
	add.s32 	%r209, %r208, %r3;
	cvt.s64.s32 	%rd229, %r209;
	add.s64 	%rd230, %rd229, %rd14;
	shl.b64 	%rd231, %rd230, 2;
	add.s64 	%rd232, %rd4, %rd231;
	st.global.f32 	[%rd232], %f113;
	ld.global.f32 	%f114, [%rd176+56];
	add.s32 	%r210, %r209, %r3;
	cvt.s64.s32 	%rd233, %r210;
	add.s64 	%rd234, %rd233, %rd14;
	shl.b64 	%rd235, %rd234, 2;
	add.s64 	%rd236, %rd4, %rd235;
	st.global.f32 	[%rd236], %f114;
	ld.global.f32 	%f115, [%rd176+60];
	add.s32 	%r211, %r210, %r3;
	cvt.s64.s32 	%rd237, %r211;
	add.s64 	%rd238, %rd237, %rd14;
	shl.b64 	%rd239, %rd238, 2;
	add.s64 	%rd240, %rd4, %rd239;
	st.global.f32 	[%rd240], %f115;
	add.s32 	%r310, %r310, 16;
	setp.ne.s32 	%p23, %r310, 64;
	@%p23 bra 	$L__BB0_37;
	add.s32 	%r309, %r309, 1;
	setp.ne.s32 	%p24, %r309, %r129;
	@%p24 bra 	$L__BB0_36;
	add.s32 	%r308, %r308, 1;
	setp.ne.s32 	%p25, %r308, %r128;
	@%p25 bra 	$L__BB0_35;
	add.s32 	%r307, %r307, 1;
	setp.ne.s32 	%p26, %r307, %r126;
	@%p26 bra 	$L__BB0_34;
	bra.uni 	$L__BB0_60;
$L__BB0_41:
	and.b32  	%r39, %r127, 7;
	add.s32 	%r40, %r39, -1;
	and.b32  	%r41, %r127, 3;
	and.b32  	%r42, %r127, 2147483640;
	and.b32  	%r43, %r127, 1;
	neg.s32 	%r44, %r42;
	shl.b32 	%r45, %r3, 3;
	mul.lo.s32 	%r46, %r128, 7;
	mul.lo.s32 	%r47, %r128, 6;
	mul.lo.s32 	%r48, %r128, 5;
	shl.b32 	%r49, %r128, 2;
	mul.lo.s32 	%r50, %r128, 3;
	shl.b32 	%r51, %r128, 1;
	add.s64 	%rd8, %rd1, 16;
	mov.b32 	%r291, 0;
$L__BB0_42:
	mul.lo.s32 	%r214, %r4, %r291;
	cvt.u64.u32 	%rd9, %r214;
	mul.lo.s32 	%r215, %r5, %r291;
	cvt.u64.u32 	%rd10, %r215;
	mov.b32 	%r292, 0;
$L__BB0_43:
	mul.lo.s32 	%r54, %r292, %r129;
	add.s32 	%r217, %r46, %r292;
	mul.lo.s32 	%r55, %r129, %r217;
	add.s32 	%r218, %r47, %r292;
	mul.lo.s32 	%r56, %r129, %r218;
	add.s32 	%r219, %r48, %r292;
	mul.lo.s32 	%r57, %r129, %r219;
	add.s32 	%r220, %r49, %r292;
	mul.lo.s32 	%r58, %r129, %r220;
	add.s32 	%r221, %r50, %r292;
	mul.lo.s32 	%r59, %r129, %r221;
	add.s32 	%r222, %r51, %r292;
	mul.lo.s32 	%r60, %r129, %r222;
	add.s32 	%r223, %r128, %r292;
	mul.lo.s32 	%r61, %r129, %r223;
	mov.b32 	%r293, 0;
$L__BB0_44:
	add.s32 	%r63, %r293, %r54;
	add.s32 	%r64, %r55, %r293;
	add.s32 	%r65, %r56, %r293;
	add.s32 	%r66, %r57, %r293;
	add.s32 	%r67, %r58, %r293;
	add.s32 	%r68, %r59, %r293;
	add.s32 	%r69, %r60, %r293;
	add.s32 	%r70, %r61, %r293;
	mov.b32 	%r294, 0;
$L__BB0_45:
	setp.lt.u32 	%p27, %r127, 8;
	mul.wide.u32 	%rd241, %r294, 4;
	add.s64 	%rd242, %rd2, %rd241;
	mul.lo.s32 	%r72, %r294, %r127;
	ld.global.f32 	%f246, [%rd242];
	mov.b32 	%r305, 0;
	@%p27 bra 	$L__BB0_48;
	mul.wide.u32 	%rd243, %r72, 4;
	add.s64 	%rd343, %rd8, %rd243;
	mov.u32 	%r295, %r70;
	mov.u32 	%r296, %r69;
	mov.u32 	%r297, %r68;
	mov.u32 	%r298, %r67;
	mov.u32 	%r299, %r66;
	mov.u32 	%r300, %r65;
	mov.u32 	%r301, %r64;
	mov.u32 	%r302, %r63;
	mov.u32 	%r303, %r44;
$L__BB0_47:
	.pragma "nounroll";
	cvt.s64.s32 	%rd244, %r302;
	add.s64 	%rd245, %rd244, %rd9;
	shl.b64 	%rd246, %rd245, 2;
	add.s64 	%rd247, %rd3, %rd246;
	ld.global.f32 	%f117, [%rd247];
	ld.global.f32 	%f118, [%rd343+-16];
	fma.rn.f32 	%f119, %f117, %f118, %f246;
	cvt.s64.s32 	%rd248, %r295;
	add.s64 	%rd249, %rd248, %rd9;
	shl.b64 	%rd250, %rd249, 2;
	add.s64 	%rd251, %rd3, %rd250;
	ld.global.f32 	%f120, [%rd251];
	ld.global.f32 	%f121, [%rd343+-12];
	fma.rn.f32 	%f122, %f120, %f121, %f119;
	cvt.s64.s32 	%rd252, %r296;
	add.s64 	%rd253, %rd252, %rd9;
	shl.b64 	%rd254, %rd253, 2;
	add.s64 	%rd255, %rd3, %rd254;
	ld.global.f32 	%f123, [%rd255];
	ld.global.f32 	%f124, [%rd343+-8];
	fma.rn.f32 	%f125, %f123, %f124, %f122;
	cvt.s64.s32 	%rd256, %r297;
	add.s64 	%rd257, %rd256, %rd9;
	shl.b64 	%rd258, %rd257, 2;
	add.s64 	%rd259, %rd3, %rd258;
	ld.global.f32 	%f126, [%rd259];
	ld.global.f32 	%f127, [%rd343+-4];
	fma.rn.f32 	%f128, %f126, %f127, %f125;
	cvt.s64.s32 	%rd260, %r298;
	add.s64 	%rd261, %rd260, %rd9;
	shl.b64 	%rd262, %rd261, 2;
	add.s64 	%rd263, %rd3, %rd262;
	ld.global.f32 	%f129, [%rd263];
	ld.global.f32 	%f130, [%rd343];
	fma.rn.f32 	%f131, %f129, %f130, %f128;
	cvt.s64.s32 	%rd264, %r299;
	add.s64 	%rd265, %rd264, %rd9;
	shl.b64 	%rd266, %rd265, 2;
	add.s64 	%rd267, %rd3, %rd266;
	ld.global.f32 	%f132, [%rd267];
	ld.global.f32 	%f133, [%rd343+4];
	fma.rn.f32 	%f134, %f132, %f133, %f131;
	cvt.s64.s32 	%rd268, %r300;
	add.s64 	%rd269, %rd268, %rd9;
	shl.b64 	%rd270, %rd269, 2;
	add.s64 	%rd271, %rd3, %rd270;
	ld.global.f32 	%f135, [%rd271];
	ld.global.f32 	%f136, [%rd343+8];
	fma.rn.f32 	%f137, %f135, %f136, %f134;
	cvt.s64.s32 	%rd272, %r301;
	add.s64 	%rd273, %rd272, %rd9;
	shl.b64 	%rd274, %rd273, 2;
	add.s64 	%rd275, %rd3, %rd274;
	ld.global.f32 	%f138, [%rd275];
	ld.global.f32 	%f139, [%rd343+12];
	fma.rn.f32 	%f246, %f138, %f139, %f137;
	add.s32 	%r303, %r303, 8;
	add.s32 	%r302, %r302, %r45;
	add.s32 	%r301, %r301, %r45;
	add.s32 	%r300, %r300, %r45;
	add.s32 	%r299, %r299, %r45;
	add.s32 	%r298, %r298, %r45;
	add.s32 	%r297, %r297, %r45;
	add.s32 	%r296, %r296, %r45;
	add.s64 	%rd343, %rd343, 32;
	add.s32 	%r295, %r295, %r45;
	setp.ne.s32 	%p28, %r303, 0;
	mov.u32 	%r305, %r42;
	@%p28 bra 	$L__BB0_47;
$L__BB0_48:
	setp.eq.s32 	%p29, %r39, 0;
	@%p29 bra 	$L__BB0_56;
	setp.lt.u32 	%p30, %r40, 3;
	@%p30 bra 	$L__BB0_51;
	mad.lo.s32 	%r226, %r305, %r3, %r63;
	cvt.s64.s32 	%rd276, %r226;
	add.s64 	%rd277, %rd276, %rd9;
	shl.b64 	%rd278, %rd277, 2;
	add.s64 	%rd279, %rd3, %rd278;
	ld.global.f32 	%f141, [%rd279];
	add.s32 	%r227, %r305, %r72;
	mul.wide.u32 	%rd280, %r227, 4;
	add.s64 	%rd281, %rd1, %rd280;
	ld.global.f32 	%f142, [%rd281];
	fma.rn.f32 	%f143, %f141, %f142, %f246;
	add.s32 	%r228, %r226, %r3;
	cvt.s64.s32 	%rd282, %r228;
	add.s64 	%rd283, %rd282, %rd9;
	shl.b64 	%rd284, %rd283, 2;
	add.s64 	%rd285, %rd3, %rd284;
	ld.global.f32 	%f144, [%rd285];
	cvt.u64.u32 	%rd286, %r72;
	cvt.u64.u32 	%rd287, %r305;
	add.s64 	%rd288, %rd287, %rd286;
	shl.b64 	%rd289, %rd288, 2;
	add.s64 	%rd290, %rd1, %rd289;
	ld.global.f32 	%f145, [%rd290+4];
	fma.rn.f32 	%f146, %f144, %f145, %f143;
	add.s32 	%r229, %r228, %r3;
	cvt.s64.s32 	%rd291, %r229;
	add.s64 	%rd292, %rd291, %rd9;
	shl.b64 	%rd293, %rd292, 2;
	add.s64 	%rd294, %rd3, %rd293;
	ld.global.f32 	%f147, [%rd294];
	ld.global.f32 	%f148, [%rd290+8];
	fma.rn.f32 	%f149, %f147, %f148, %f146;
	add.s32 	%r230, %r229, %r3;
	cvt.s64.s32 	%rd295, %r230;
	add.s64 	%rd296, %rd295, %rd9;
	shl.b64 	%rd297, %rd296, 2;
	add.s64 	%rd298, %rd3, %rd297;
	ld.global.f32 	%f150, [%rd298];
	ld.global.f32 	%f151, [%rd290+12];
	fma.rn.f32 	%f246, %f150, %f151, %f149;
	add.s32 	%r305, %r305, 4;
$L__BB0_51:
	setp.eq.s32 	%p31, %r41, 0;
	@%p31 bra 	$L__BB0_56;
	setp.eq.s32 	%p32, %r41, 1;
	@%p32 bra 	$L__BB0_54;
	mad.lo.s32 	%r231, %r305, %r3, %r63;
	cvt.s64.s32 	%rd299, %r231;
	add.s64 	%rd300, %rd299, %rd9;
	shl.b64 	%rd301, %rd300, 2;
	add.s64 	%rd302, %rd3, %rd301;
	ld.global.f32 	%f153, [%rd302];
	add.s32 	%r232, %r305, %r72;
	mul.wide.u32 	%rd303, %r232, 4;
	add.s64 	%rd304, %rd1, %rd303;
	ld.global.f32 	%f154, [%rd304];
	fma.rn.f32 	%f155, %f153, %f154, %f246;
	add.s32 	%r233, %r231, %r3;
	cvt.s64.s32 	%rd305, %r233;
	add.s64 	%rd306, %rd305, %rd9;
	shl.b64 	%rd307, %rd306, 2;
	add.s64 	%rd308, %rd3, %rd307;
	ld.global.f32 	%f156, [%rd308];
	cvt.u64.u32 	%rd309, %r72;
	cvt.u64.u32 	%rd310, %r305;
	add.s64 	%rd311, %rd310, %rd309;
	shl.b64 	%rd312, %rd311, 2;
	add.s64 	%rd313, %rd1, %rd312;
	ld.global.f32 	%f157, [%rd313+4];
	fma.rn.f32 	%f246, %f156, %f157, %f155;
	add.s32 	%r305, %r305, 2;
$L__BB0_54:
	setp.eq.s32 	%p33, %r43, 0;
	@%p33 bra 	$L__BB0_56;
	mad.lo.s32 	%r234, %r305, %r3, %r63;
	cvt.s64.s32 	%rd314, %r234;
	add.s64 	%rd315, %rd314, %rd9;
	shl.b64 	%rd316, %rd315, 2;
	add.s64 	%rd317, %rd3, %rd316;
	ld.global.f32 	%f158, [%rd317];
	add.s32 	%r235, %r305, %r72;
	mul.wide.u32 	%rd318, %r235, 4;
	add.s64 	%rd319, %rd1, %rd318;
	ld.global.f32 	%f159, [%rd319];
	fma.rn.f32 	%f246, %f158, %f159, %f246;
$L__BB0_56:
	mad.lo.s32 	%r236, %r294, %r3, %r63;
	cvt.s64.s32 	%rd320, %r236;
	add.s64 	%rd321, %rd320, %rd10;
	shl.b64 	%rd322, %rd321, 2;
	add.s64 	%rd323, %rd4, %rd322;
	st.global.f32 	[%rd323], %f246;
	add.s32 	%r294, %r294, 1;
	setp.ne.s32 	%p34, %r294, 64;
	@%p34 bra 	$L__BB0_45;
	add.s32 	%r293, %r293, 1;
	setp.ne.s32 	%p35, %r293, %r129;
	@%p35 bra 	$L__BB0_44;
	add.s32 	%r292, %r292, 1;
	setp.ne.s32 	%p36, %r292, %r128;
	@%p36 bra 	$L__BB0_43;
	add.s32 	%r291, %r291, 1;
	setp.eq.s32 	%p37, %r291, %r126;
	@%p37 bra 	$L__BB0_60;
	bra.uni 	$L__BB0_42;
$L__BB0_60:
	ld.param.u32 	%r278, [_Z20baseline_dat_forwardPfiiiiS_iiiiiiiiiiiiiS_S_S_S_S_S_S_S_S_S_S_S__param_8];
	ld.param.u32 	%r277, [_Z20baseline_dat_forwardPfiiiiS_iiiiiiiiiiiiiS_S_S_S_S_S_S_S_S_S_S_S__param_7];
	ld.param.u32 	%r276, [_Z20baseline_dat_forwardPfiiiiS_iiiiiiiiiiiiiS_S_S_S_S_S_S_S_S_S_S_S__param_6];
	add.u64 	%rd324, %SP, 16;
	add.u64 	%rd325, %SPL, 16;
	ld.global.f32 	%f161, [%rd3];
	cvt.f64.f32 	%fd1, %f161;
	mov.b32 	%r237, 0;
	st.local.u32 	[%rd325], %r237;
	st.local.f64 	[%rd325+8], %fd1;
	mov.u64 	%rd326, $str$1;
	cvta.global.u64 	%rd327, %rd326;
	{ // callseq 0, 0
	.param .b64 param0;
	st.param.b64 	[param0], %rd327;
	.param .b64 param1;
	st.param.b64 	[param1], %rd324;
	.param .b32 retval0;
	call.uni (retval0), 
	vprintf, 
	(
	param0, 
	param1
	);
	ld.param.b32 	%r238, [retval0];
	} // callseq 0
	ld.global.f32 	%f162, [%rd3+4];
	cvt.f64.f32 	%fd2, %f162;
	mov.b32 	%r240, 1;
	st.local.u32 	[%rd325], %r240;
	st.local.f64 	[%rd325+8], %fd2;
	{ // callseq 1, 0
	.param .b64 param0;
	st.param.b64 	[param0], %rd327;
	.param .b64 param1;
	st.param.b64 	[param1], %rd324;
	.param .b32 retval0;
	call.uni (retval0), 
	vprintf, 
	(
	param0, 
	param1
	);
	ld.param.b32 	%r241, [retval0];
	} // callseq 1
	ld.global.f32 	%f163, [%rd3+8];
	cvt.f64.f32 	%fd3, %f163;
	mov.b32 	%r243, 2;
	st.local.u32 	[%rd325], %r243;
	st.local.f64 	[%rd325+8], %fd3;
	{ // callseq 2, 0
	.param .b64 param0;
	st.param.b64 	[param0], %rd327;
	.param .b64 param1;
	st.param.b64 	[param1], %rd324;
	.param .b32 retval0;
	call.uni (retval0), 
	vprintf, 
	(
	param0, 
	param1
	);
	ld.param.b32 	%r244, [retval0];
	} // callseq 2
	ld.global.f32 	%f164, [%rd3+12];
	cvt.f64.f32 	%fd4, %f164;
	mov.b32 	%r246, 3;
	st.local.u32 	[%rd325], %r246;
	st.local.f64 	[%rd325+8], %fd4;
	{ // callseq 3, 0
	.param .b64 param0;
	st.param.b64 	[param0], %rd327;
	.param .b64 param1;
	st.param.b64 	[param1], %rd324;
	.param .b32 retval0;
	call.uni (retval0), 
	vprintf, 
	(
	param0, 
	param1
	);
	ld.param.b32 	%r247, [retval0];
	} // callseq 3
	ld.global.f32 	%f165, [%rd3+16];
	cvt.f64.f32 	%fd5, %f165;
	mov.b32 	%r249, 4;
	st.local.u32 	[%rd325], %r249;
	st.local.f64 	[%rd325+8], %fd5;
	{ // callseq 4, 0
	.param .b64 param0;
	st.param.b64 	[param0], %rd327;
	.param .b64 param1;
	st.param.b64 	[param1], %rd324;
	.param .b32 retval0;
	call.uni (retval0), 
	vprintf, 
	(
	param0, 
	param1
	);
	ld.param.b32 	%r250, [retval0];
	} // callseq 4
	ld.global.f32 	%f166, [%rd3+20];
	cvt.f64.f32 	%fd6, %f166;
	mov.b32 	%r252, 5;
	st.local.u32 	[%rd325], %r252;
	st.local.f64 	[%rd325+8], %fd6;
	{ // callseq 5, 0
	.param .b64 param0;
	st.param.b64 	[param0], %rd327;
	.param .b64 param1;
	st.param.b64 	[param1], %rd324;
	.param .b32 retval0;
	call.uni (retval0), 
	vprintf, 
	(
	param0, 
	param1
	);
	ld.param.b32 	%r253, [retval0];
	} // callseq 5
	ld.global.f32 	%f167, [%rd3+24];
	cvt.f64.f32 	%fd7, %f167;
	mov.b32 	%r255, 6;
	st.local.u32 	[%rd325], %r255;
	st.local.f64 	[%rd325+8], %fd7;
	{ // callseq 6, 0
	.param .b64 param0;
	st.param.b64 	[param0], %rd327;
	.param .b64 param1;
	st.param.b64 	[param1], %rd324;
	.param .b32 retval0;
	call.uni (retval0), 
	vprintf, 
	(
	param0, 
	param1
	);
	ld.param.b32 	%r256, [retval0];
	} // callseq 6
	ld.global.f32 	%f168, [%rd3+28];
	cvt.f64.f32 	%fd8, %f168;
	mov.b32 	%r258, 7;
	st.local.u32 	[%rd325], %r258;
	st.local.f64 	[%rd325+8], %fd8;
	{ // callseq 7, 0
	.param .b64 param0;
	st.param.b64 	[param0], %rd327;
	.param .b64 param1;
	st.param.b64 	[param1], %rd324;
	.param .b32 retval0;
	call.uni (retval0), 
	vprintf, 
	(
	param0, 
	param1
	);
	ld.param.b32 	%r259, [retval0];
	} // callseq 7
	ld.global.f32 	%f169, [%rd3+32];
	cvt.f64.f32 	%fd9, %f169;
	mov.b32 	%r261, 8;
	st.local.u32 	[%rd325], %r261;
	st.local.f64 	[%rd325+8], %fd9;
	{ // callseq 8, 0
	.param .b64 param0;
	st.param.b64 	[param0], %rd327;
	.param .b64 param1;
	st.param.b64 	[param1], %rd324;
	.param .b32 retval0;
	call.uni (retval0), 
	vprintf, 
	(
	param0, 
	param1
	);
	ld.param.b32 	%r262, [retval0];
	} // callseq 8
	ld.global.f32 	%f170, [%rd3+36];
	cvt.f64.f32 	%fd10, %f170;
	mov.b32 	%r264, 9;
	st.local.u32 	[%rd325], %r264;
	st.local.f64 	[%rd325+8], %fd10;
	{ // callseq 9, 0
	.param .b64 param0;
	st.param.b64 	[param0], %rd327;
	.param .b64 param1;
	st.param.b64 	[param1], %rd324;
	.param .b32 retval0;
	call.uni (retval0), 
	vprintf, 
	(
	param0, 
	param1
	);
	ld.param.b32 	%r265, [retval0];
	} // callseq 9
	add.u64 	%rd328, %SP, 32;
	add.u64 	%rd329, %SPL, 32;
	st.local.v2.u32 	[%rd329], {%r1, %r2};
	mov.u64 	%rd330, $str$2;
	cvta.global.u64 	%rd331, %rd330;
	{ // callseq 10, 0
	.param .b64 param0;
	st.param.b64 	[param0], %rd331;
	.param .b64 param1;
	st.param.b64 	[param1], %rd328;
	.param .b32 retval0;
	call.uni (retval0), 
	vprintf, 
	(
	param0, 
	param1
	);
	ld.param.b32 	%r267, [retval0];
	} // callseq 10
	mov.u64 	%rd332, $str$3;
	cvta.global.u64 	%rd333, %rd332;
	{ // callseq 11, 0
	.param .b64 param0;
	st.param.b64 	[param0], %rd333;
	.param .b64 param1;
	st.param.b64 	[param1], 0;
	.param .b32 retval0;
	call.uni (retval0), 
	vprintf, 
	(
	param0, 
	param1
	);
	ld.param.b32 	%r269, [retval0];
	} // callseq 11
	mul.lo.s32 	%r271, %r277, %r276;
	mul.lo.s32 	%r272, %r271, %r278;
	mul.lo.s32 	%r110, %r272, %r133;
	setp.lt.s32 	%p38, %r110, 1;
	mov.f32 	%f255, 0f00000000;
	@%p38 bra 	$L__BB0_73;
	and.b32  	%r111, %r110, 15;
	setp.lt.u32 	%p39, %r110, 16;
	mov.f32 	%f255, 0f00000000;
	mov.b32 	%r313, 0;
	@%p39 bra 	$L__BB0_64;
	and.b32  	%r313, %r110, 2147483632;
	neg.s32 	%r311, %r313;
	add.s64 	%rd344, %rd4, 32;
	mov.f32 	%f255, 0f00000000;
$L__BB0_63:
	.pragma "nounroll";
	ld.global.f32 	%f174, [%rd344+-32];
	fma.rn.f32 	%f175, %f174, %f174, %f255;
	ld.global.f32 	%f176, [%rd344+-28];
	fma.rn.f32 	%f177, %f176, %f176, %f175;
	ld.global.f32 	%f178, [%rd344+-24];
	fma.rn.f32 	%f179, %f178, %f178, %f177;
	ld.global.f32 	%f180, [%rd344+-20];
	fma.rn.f32 	%f181, %f180, %f180, %f179;
	ld.global.f32 	%f182, [%rd344+-16];
	fma.rn.f32 	%f183, %f182, %f182, %f181;
	ld.global.f32 	%f184, [%rd344+-12];
	fma.rn.f32 	%f185, %f184, %f184, %f183;
	ld.global.f32 	%f186, [%rd344+-8];
	fma.rn.f32 	%f187, %f186, %f186, %f185;
	ld.global.f32 	%f188, [%rd344+-4];
	fma.rn.f32 	%f189, %f188, %f188, %f187;
	ld.global.f32 	%f190, [%rd344];
	fma.rn.f32 	%f191, %f190, %f190, %f189;
	ld.global.f32 	%f192, [%rd344+4];
	fma.rn.f32 	%f193, %f192, %f192, %f191;
	ld.global.f32 	%f194, [%rd344+8];
	fma.rn.f32 	%f195, %f194, %f194, %f193;
	ld.global.f32 	%f196, [%rd344+12];
	fma.rn.f32 	%f197, %f196, %f196, %f195;
	ld.global.f32 	%f198, [%rd344+16];
	fma.rn.f32 	%f199, %f198, %f198, %f197;
	ld.global.f32 	%f200, [%rd344+20];
	fma.rn.f32 	%f201, %f200, %f200, %f199;
	ld.global.f32 	%f202, [%rd344+24];
	fma.rn.f32 	%f203, %f202, %f202, %f201;
	ld.global.f32 	%f204, [%rd344+28];
	fma.rn.f32 	%f255, %f204, %f204, %f203;
	add.s32 	%r311, %r311, 16;
	add.s64 	%rd344, %rd344, 64;
	setp.ne.s32 	%p40, %r311, 0;
	@%p40 bra 	$L__BB0_63;
$L__BB0_64:
	setp.eq.s32 	%p41, %r111, 0;
	@%p41 bra 	$L__BB0_73;
	and.b32  	%r117, %r110, 7;
	setp.lt.u32 	%p42, %r111, 8;
	@%p42 bra 	$L__BB0_67;
	mul.wide.u32 	%rd334, %r313, 4;
	add.s64 	%rd335, %rd4, %rd334;
	ld.global.f32 	%f206, [%rd335];
	fma.rn.f32 	%f207, %f206, %f206, %f255;
	ld.global.f32 	%f208, [%rd335+4];
	fma.rn.f32 	%f209, %f208, %f208, %f207;
	ld.global.f32 	%f210, [%rd335+8];
	fma.rn.f32 	%f211, %f210, %f210, %f209;
	ld.global.f32 	%f212, [%rd335+12];
	fma.rn.f32 	%f213, %f212, %f212, %f211;
	ld.global.f32 	%f214, [%rd335+16];
	fma.rn.f32 	%f215, %f214, %f214, %f213;
	ld.global.f32 	%f216, [%rd335+20];
	fma.rn.f32 	%f217, %f216, %f216, %f215;
	ld.global.f32 	%f218, [%rd335+24];
	fma.rn.f32 	%f219, %f218, %f218, %f217;
	ld.global.f32 	%f220, [%rd335+28];
	fma.rn.f32 	%f255, %f220, %f220, %f219;
	add.s32 	%r313, %r313, 8;
$L__BB0_67:
	setp.eq.s32 	%p43, %r117, 0;
	@%p43 bra 	$L__BB0_73;
	and.b32  	%r120, %r110, 3;
	setp.lt.u32 	%p44, %r117, 4;
	@%p44 bra 	$L__BB0_70;
	mul.wide.u32 	%rd336, %r313, 4;
	add.s64 	%rd337, %rd4, %rd336;
	ld.global.f32 	%f222, [%rd337];
	fma.rn.f32 	%f223, %f222, %f222, %f255;
	ld.global.f32 	%f224, [%rd337+4];
	fma.rn.f32 	%f225, %f224, %f224, %f223;
	ld.global.f32 	%f226, [%rd337+8];
	fma.rn.f32 	%f227, %f226, %f226, %f225;
	ld.global.f32 	%f228, [%rd337+12];
	fma.rn.f32 	%f255, %f228, %f228, %f227;
	add.s32 	%r313, %r313, 4;
$L__BB0_70:
	setp.eq.s32 	%p45, %r120, 0;
	@%p45 bra 	$L__BB0_73;
	mul.wide.u32 	%rd338, %r313, 4;
	add.s64 	%rd345, %rd4, %rd338;
	neg.s32 	%r315, %r120;
$L__BB0_72:
	.pragma "nounroll";
	ld.global.f32 	%f229, [%rd345];
	fma.rn.f32 	%f255, %f229, %f229, %f255;
	add.s64 	%rd345, %rd345, 4;
	add.s32 	%r315, %r315, 1;
	setp.ne.s32 	%p46, %r315, 0;
	@%p46 bra 	$L__BB0_72;
$L__BB0_73:
	sqrt.rn.f32 	%f230, %f255;
	cvt.f64.f32 	%fd11, %f230;
	add.u64 	%rd339, %SP, 0;
	add.u64 	%rd340, %SPL, 0;
	st.local.f64 	[%rd340], %fd11;
	mov.u64 	%rd341, $str;
	cvta.global.u64 	%rd342, %rd341;
	{ // callseq 12, 0
	.param .b64 param0;
	st.param.b64 	[param0], %rd342;
	.param .b64 param1;
	st.param.b64 	[param1], %rd339;
	.param .b32 retval0;
	call.uni (retval0), 
	vprintf, 
	(
	param0, 
	param1
	);
	ld.param.b32 	%r274, [retval0];
	} // callseq 12
$L__BB0_74:
	ret;

}


// ===== COMPILED SASS (sm_100) =====

	.target	sm_100

	.elftype	@"ET_EXEC"


//--------------------- .note.nv.tkinfo           --------------------------
	.section	.note.nv.tkinfo,"",@"SHT_NOTE"
	.sectionflags	@"SHF_NOTE_NV_TKINFO"
	.tkinfo
        /*0018*/ 	.word	0x00000002
        /*0030*/ 	.string	""
        /*0030*/ 	.string	"ptxas"
        /*0030*/ 	.string	"Cuda compilation tools, release 13.0, V13.0.88"
        /*0030*/ 	.string	"Build cuda_13.0.r13.0/compiler.36424714_0"
        /*0030*/ 	.string	"-arch sm_100 -m 64 "



//--------------------- .note.nv.cuinfo           --------------------------
	.section	.note.nv.cuinfo,"",@"SHT_NOTE"
	.sectionflags	@"SHF_NOTE_NV_CUINFO"
        /*0018*/ 	.short	0x0002
        /*001a*/ 	.short	0x0064
        /*001c*/ 	.short	0x0082
	.zero		2


//--------------------- .nv.info                  --------------------------
	.section	.nv.info,"",@"SHT_CUDA_INFO"
	.align	4


	//----- nvinfo : EIATTR_REGCOUNT
	.align		4
        /*0000*/ 	.byte	0x04, 0x2f
        /*0002*/ 	.short	(.L_5 - .L_4)
	.align		4
.L_4:
        /*0004*/ 	.word	index@(_Z20baseline_dat_forwardPfiiiiS_iiiiiiiiiiiiiS_S_S_S_S_S_S_S_S_S_S_S_)
        /*0008*/ 	.word	0x0000001e


	//----- nvinfo : EIATTR_FRAME_SIZE
	.align		4
.L_5:
        /*000c*/ 	.byte	0x04, 0x11
        /*000e*/ 	.short	(.L_7 - .L_6)
	.align		4
.L_6:
        /*0010*/ 	.word	index@($__internal_0_$__cuda_sm20_sqrt_rn_f32_slowpath)
        /*0014*/ 	.word	0x00000030


	//----- nvinfo : EIATTR_FRAME_SIZE
	.align		4
.L_7:
        /*0018*/ 	.byte	0x04, 0x11
        /*001a*/ 	.short	(.L_9 - .L_8)
	.align		4
.L_8:
        /*001c*/ 	.word	index@(_Z20baseline_dat_forwardPfiiiiS_iiiiiiiiiiiiiS_S_S_S_S_S_S_S_S_S_S_S_)
        /*0020*/ 	.word	0x00000030


	//----- nvinfo : EIATTR_MIN_STACK_SIZE
	.align		4
.L_9:
        /*0024*/ 	.byte	0x04, 0x12
        /*0026*/ 	.short	(.L_11 - .L_10)
	.align		4
.L_10:
        /*0028*/ 	.word	index@(_Z20baseline_dat_forwardPfiiiiS_iiiiiiiiiiiiiS_S_S_S_S_S_S_S_S_S_S_S_)
        /*002c*/ 	.word	0x00000030
.L_11:


//--------------------- .nv.compat                --------------------------
	.section	.nv.compat,"",@"SHT_CUDA_COMPAT_INFO"
	.align	4
        /*0000*/ 	.byte	0x02, 0x09, 0x00, 0x00, 0x02, 0x02, 0x01, 0x00, 0x02, 0x05, 0x05, 0x00, 0x03, 0x07, 0x01, 0x01
        /*0010*/ 	.byte	0x02, 0x03, 0x00, 0x00, 0x02, 0x06, 0x01, 0x00, 0x04, 0x0b, 0x08, 0x00, 0x01, 0x00, 0x00, 0x00
        /*0020*/ 	.byte	0x00, 0x00, 0x00, 0x00


//--------------------- .nv.info._Z20baseline_dat_forwardPfiiiiS_iiiiiiiiiiiiiS_S_S_S_S_S_S_S_S_S_S_S_ --------------------------
	.section	.nv.info._Z20baseline_dat_forwardPfiiiiS_iiiiiiiiiiiiiS_S_S_S_S_S_S_S_S_S_S_S_,"",@"SHT_CUDA_INFO"
	.sectionflags	@""
	.align	4


	//----- nvinfo : EIATTR_CUDA_API_VERSION
	.align		4
        /*0000*/ 	.byte	0x04, 0x37
        /*0002*/ 	.short	(.L_13 - .L_12)
.L_12:
        /*0004*/ 	.word	0x00000082


	//----- nvinfo : EIATTR_KPARAM_INFO
	.align		4
.L_13:
        /*0008*/ 	.byte	0x04, 0x17
        /*000a*/ 	.short	(.L_15 - .L_14)
.L_14:
        /*000c*/ 	.word	0x00000000
        /*0010*/ 	.short	0x001e
        /*0012*/ 	.short	0x00b0
        /*0014*/ 	.byte	0x00, 0xf5, 0x21, 0x00


	//----- nvinfo : EIATTR_KPARAM_INFO
	.align		4
.L_15:
        /*0018*/ 	.byte	0x04, 0x17
        /*001a*/ 	.short	(.L_17 - .L_16)
.L_16:
        /*001c*/ 	.word	0x00000000
        /*0020*/ 	.short	0x001d
        /*0022*/ 	.short	0x00a8
        /*0024*/ 	.byte	0x00, 0xf5, 0x21, 0x00


	//----- nvinfo : EIATTR_KPARAM_INFO
	.align		4
.L_17:
        /*0028*/ 	.byte	0x04, 0x17
        /*002a*/ 	.short	(.L_19 - .L_18)
.L_18:
        /*002c*/ 	.word	0x00000000
        /*0030*/ 	.short	0x001c
        /*0032*/ 	.short	0x00a0
        /*0034*/ 	.byte	0x00, 0xf5, 0x21, 0x00


	//----- nvinfo : EIATTR_KPARAM_INFO
	.align		4
.L_19:
        /*0038*/ 	.byte	0x04, 0x17
        /*003a*/ 	.short	(.L_21 - .L_20)
.L_20:
        /*003c*/ 	.word	0x00000000
        /*0040*/ 	.short	0x001b
        /*0042*/ 	.short	0x0098
        /*0044*/ 	.byte	0x00, 0xf5, 0x21, 0x00


	//----- nvinfo : EIATTR_KPARAM_INFO
	.align		4
.L_21:
        /*0048*/ 	.byte	0x04, 0x17
        /*004a*/ 	.short	(.L_23 - .L_22)
.L_22:
        /*004c*/ 	.word	0x00000000
        /*0050*/ 	.short	0x001a
        /*0052*/ 	.short	0x0090
        /*0054*/ 	.byte	0x00, 0xf5, 0x21, 0x00


	//----- nvinfo : EIATTR_KPARAM_INFO
	.align		4
.L_23:
        /*0058*/ 	.byte	0x04, 0x17
        /*005a*/ 	.short	(.L_25 - .L_24)
.L_24:
        /*005c*/ 	.word	0x00000000
        /*0060*/ 	.short	0x0019
        /*0062*/ 	.short	0x0088
        /*0064*/ 	.byte	0x00, 0xf5, 0x21, 0x00


	//----- nvinfo : EIATTR_KPARAM_INFO
	.align		4
.L_25:
        /*0068*/ 	.byte	0x04, 0x17
        /*006a*/ 	.short	(.L_27 - .L_26)
.L_26:
        /*006c*/ 	.word	0x00000000
        /*0070*/ 	.short	0x0018
        /*0072*/ 	.short	0x0080
        /*0074*/ 	.byte	0x00, 0xf5, 0x21, 0x00


	//----- nvinfo : EIATTR_KPARAM_INFO
	.align		4
.L_27:
        /*0078*/ 	.byte	0x04, 0x17
        /*007a*/ 	.short	(.L_29 - .L_28)
.L_28:
        /*007c*/ 	.word	0x00000000
        /*0080*/ 	.short	0x0017
        /*0082*/ 	.short	0x0078
        /*0084*/ 	.byte	0x00, 0xf5, 0x21, 0x00


	//----- nvinfo : EIATTR_KPARAM_INFO
	.align		4
.L_29:
        /*0088*/ 	.byte	0x04, 0x17
        /*008a*/ 	.short	(.L_31 - .L_30)
.L_30:
        /*008c*/ 	.word	0x00000000
        /*0090*/ 	.short	0x0016
        /*0092*/ 	.short	0x0070
        /*0094*/ 	.byte	0x00, 0xf5, 0x21, 0x00


	//----- nvinfo : EIATTR_KPARAM_INFO
	.align		4
.L_31:
        /*0098*/ 	.byte	0x04, 0x17
        /*009a*/ 	.short	(.L_33 - .L_32)
.L_32:
        /*009c*/ 	.word	0x00000000
        /*00a0*/ 	.short	0x0015
        /*00a2*/ 	.short	0x0068
        /*00a4*/ 	.byte	0x00, 0xf5, 0x21, 0x00


	//----- nvinfo : EIATTR_KPARAM_INFO
	.align		4
.L_33:
        /*00a8*/ 	.byte	0x04, 0x17
        /*00aa*/ 	.short	(.L_35 - .L_34)
.L_34:
        /*00ac*/ 	.word	0x00000000
        /*00b0*/ 	.short	0x0014
        /*00b2*/ 	.short	0x0060
        /*00b4*/ 	.byte	0x00, 0xf5, 0x21, 0x00


	//----- nvinfo : EIATTR_KPARAM_INFO
	.align		4
.L_35:
        /*00b8*/ 	.byte	0x04, 0x17
        /*00ba*/ 	.short	(.L_37 - .L_36)
.L_36:
        /*00bc*/ 	.word	0x00000000
        /*00c0*/ 	.short	0x0013
        /*00c2*/ 	.short	0x0058
        /*00c4*/ 	.byte	0x00, 0xf5, 0x21, 0x00


	//----- nvinfo : EIATTR_KPARAM_INFO
	.align		4
.L_37:
        /*00c8*/ 	.byte	0x04, 0x17
        /*00ca*/ 	.short	(.L_39 - .L_38)
.L_38:
        /*00cc*/ 	.word	0x00000000
        /*00d0*/ 	.short	0x0012
        /*00d2*/ 	.short	0x0050
        /*00d4*/ 	.byte	0x00, 0xf0, 0x11, 0x00


	//----- nvinfo : EIATTR_KPARAM_INFO
	.align		4
.L_39:
        /*00d8*/ 	.byte	0x04, 0x17
        /*00da*/ 	.short	(.L_41 - .L_40)
.L_40:
        /*00dc*/ 	.word	0x00000000
        /*00e0*/ 	.short	0x0011
        /*00e2*/ 	.short	0x004c
        /*00e4*/ 	.byte	0x00, 0xf0, 0x11, 0x00


	//----- nvinfo : EIATTR_KPARAM_INFO
	.align		4
.L_41:
        /*00e8*/ 	.byte	0x04, 0x17
        /*00ea*/ 	.short	(.L_43 - .L_42)
.L_42:
        /*00ec*/ 	.word	0x00000000
        /*00f0*/ 	.short	0x0010
        /*00f2*/ 	.short	0x0048
        /*00f4*/ 	.byte	0x00, 0xf0, 0x11, 0x00


	//----- nvinfo : EIATTR_KPARAM_INFO
	.align		4
.L_43:
        /*00f8*/ 	.byte	0x04, 0x17
        /*00fa*/ 	.short	(.L_45 - .L_44)
.L_44:
        /*00fc*/ 	.word	0x00000000
        /*0100*/ 	.short	0x000f
        /*0102*/ 	.short	0x0044
        /*0104*/ 	.byte	0x00, 0xf0, 0x11, 0x00


	//----- nvinfo : EIATTR_KPARAM_INFO
	.align		4
.L_45:
        /*0108*/ 	.byte	0x04, 0x17
        /*010a*/ 	.short	(.L_47 - .L_46)
.L_46:
        /*010c*/ 	.word	0x00000000
        /*0110*/ 	.short	0x000e
        /*0112*/ 	.short	0x0040
        /*0114*/ 	.byte	0x00, 0xf0, 0x11, 0x00


	//----- nvinfo : EIATTR_KPARAM_INFO
	.align		4
.L_47:
        /*0118*/ 	.byte	0x04, 0x17
        /*011a*/ 	.short	(.L_49 - .L_48)
.L_48:
        /*011c*/ 	.word	0x00000000
        /*0120*/ 	.short	0x000d
        /*0122*/ 	.short	0x003c
        /*0124*/ 	.byte	0x00, 0xf0, 0x11, 0x00


	//----- nvinfo : EIATTR_KPARAM_INFO
	.align		4
.L_49:
        /*0128*/ 	.byte	0x04, 0x17
        /*012a*/ 	.short	(.L_51 - .L_50)
.L_50:
        /*012c*/ 	.word	0x00000000
        /*0130*/ 	.short	0x000c
        /*0132*/ 	.short	0x0038
        /*0134*/ 	.byte	0x00, 0xf0, 0x11, 0x00


	//----- nvinfo : EIATTR_KPARAM_INFO
	.align		4
.L_51:
        /*0138*/ 	.byte	0x04, 0x17
        /*013a*/ 	.short	(.L_53 - .L_52)
.L_52:
        /*013c*/ 	.word	0x00000000
        /*0140*/ 	.short	0x000b
        /*0142*/ 	.short	0x0034
        /*0144*/ 	.byte	0x00, 0xf0, 0x11, 0x00


	//----- nvinfo : EIATTR_KPARAM_INFO
	.align		4
.L_53:
        /*0148*/ 	.byte	0x04, 0x17
        /*014a*/ 	.short	(.L_55 - .L_54)
.L_54:
        /*014c*/ 	.word	0x00000000
        /*0150*/ 	.short	0x000a
        /*0152*/ 	.short	0x0030
        /*0154*/ 	.byte	0x00, 0xf0, 0x11, 0x00


	//----- nvinfo : EIATTR_KPARAM_INFO
	.align		4
.L_55:
        /*0158*/ 	.byte	0x04, 0x17
        /*015a*/ 	.short	(.L_57 - .L_56)
.L_56:
        /*015c*/ 	.word	0x00000000
        /*0160*/ 	.short	0x0009
        /*0162*/ 	.short	0x002c
        /*0164*/ 	.byte	0x00, 0xf0, 0x11, 0x00


	//----- nvinfo : EIATTR_KPARAM_INFO
	.align		4
.L_57:
        /*0168*/ 	.byte	0x04, 0x17
        /*016a*/ 	.short	(.L_59 - .L_58)
.L_58:
        /*016c*/ 	.word	0x00000000
        /*0170*/ 	.short	0x0008
        /*0172*/ 	.short	0x0028
        /*0174*/ 	.byte	0x00, 0xf0, 0x11, 0x00


	//----- nvinfo : EIATTR_KPARAM_INFO
	.align		4
.L_59:
        /*0178*/ 	.byte	0x04, 0x17
        /*017a*/ 	.short	(.L_61 - .L_60)
.L_60:
        /*017c*/ 	.word	0x00000000
        /*0180*/ 	.short	0x0007
        /*0182*/ 	.short	0x0024
        /*0184*/ 	.byte	0x00, 0xf0, 0x11, 0x00


	//----- nvinfo : EIATTR_KPARAM_INFO
	.align		4
.L_61:
        /*0188*/ 	.byte	0x04, 0x17
        /*018a*/ 	.short	(.L_63 - .L_62)
.L_62:
        /*018c*/ 	.word	0x00000000
        /*0190*/ 	.short	0x0006
        /*0192*/ 	.short	0x0020
        /*0194*/ 	.byte	0x00, 0xf0, 0x11, 0x00


	//----- nvinfo : EIATTR_KPARAM_INFO
	.align		4
.L_63:
        /*0198*/ 	.byte	0x04, 0x17
        /*019a*/ 	.short	(.L_65 - .L_64)
.L_64:
        /*019c*/ 	.word	0x00000000
        /*01a0*/ 	.short	0x0005
        /*01a2*/ 	.short	0x0018
        /*01a4*/ 	.byte	0x00, 0xf5, 0x21, 0x00


	//----- nvinfo : EIATTR_KPARAM_INFO
	.align		4
.L_65:
        /*01a8*/ 	.byte	0x04, 0x17
        /*01aa*/ 	.short	(.L_67 - .L_66)
.L_66:
        /*01ac*/ 	.word	0x00000000
        /*01b0*/ 	.short	0x0004
        /*01b2*/ 	.short	0x0014
        /*01b4*/ 	.byte	0x00, 0xf0, 0x11, 0x00


	//----- nvinfo : EIATTR_KPARAM_INFO
	.align		4
.L_67:
        /*01b8*/ 	.byte	0x04, 0x17
        /*01ba*/ 	.short	(.L_69 - .L_68)
.L_68:
        /*01bc*/ 	.word	0x00000000
        /*01c0*/ 	.short	0x0003
        /*01c2*/ 	.short	0x0010
        /*01c4*/ 	.byte	0x00, 0xf0, 0x11, 0x00


	//----- nvinfo : EIATTR_KPARAM_INFO
	.align		4
.L_69:
        /*01c8*/ 	.byte	0x04, 0x17
        /*01ca*/ 	.short	(.L_71 - .L_70)
.L_70:
        /*01cc*/ 	.word	0x00000000
        /*01d0*/ 	.short	0x0002
        /*01d2*/ 	.short	0x000c
        /*01d4*/ 	.byte	0x00, 0xf0, 0x11, 0x00


	//----- nvinfo : EIATTR_KPARAM_INFO
	.align		4
.L_71:
        /*01d8*/ 	.byte	0x04, 0x17
        /*01da*/ 	.short	(.L_73 - .L_72)
.L_72:
        /*01dc*/ 	.word	0x00000000
        /*01e0*/ 	.short	0x0001
        /*01e2*/ 	.short	0x0008
        /*01e4*/ 	.byte	0x00, 0xf0, 0x11, 0x00


	//----- nvinfo : EIATTR_KPARAM_INFO
	.align		4
.L_73:
        /*01e8*/ 	.byte	0x04, 0x17
        /*01ea*/ 	.short	(.L_75 - .L_74)
.L_74:
        /*01ec*/ 	.word	0x00000000
        /*01f0*/ 	.short	0x0000
        /*01f2*/ 	.short	0x0000
        /*01f4*/ 	.byte	0x00, 0xf5, 0x21, 0x00


	//----- nvinfo : EIATTR_SPARSE_MMA_MASK
	.align		4
.L_75:
        /*01f8*/ 	.byte	0x03, 0x50
        /*01fa*/ 	.short	0x0000


	//----- nvinfo : EIATTR_MAXREG_COUNT
	.align		4
        /*01fc*/ 	.byte	0x03, 0x1b
        /*01fe*/ 	.short	0x00ff


	//----- nvinfo : EIATTR_EXTERNS
	.align		4
        /*0200*/ 	.byte	0x04, 0x0f
        /*0202*/ 	.short	(.L_77 - .L_76)


	//   ....[0]....
	.align		4
.L_76:
        /*0204*/ 	.word	index@(vprintf)


	//----- nvinfo : EIATTR_MERCURY_ISA_VERSION
	.align		4
.L_77:
        /*0208*/ 	.byte	0x03, 0x5f
        /*020a*/ 	.short	0x0101


	//----- nvinfo : EIATTR_VRC_CTA_INIT_COUNT
	.align		4
        /*020c*/ 	.byte	0x02, 0x4a
	.zero		1
	.zero		1


	//----- nvinfo : EIATTR_SYSCALL_OFFSETS
	.align		4
        /*0210*/ 	.byte	0x04, 0x46
        /*0212*/ 	.short	(.L_79 - .L_78)


	//   ....[0]....
.L_78:
        /*0214*/ 	.word	0x00003a60


	//   ....[1]....
        /*0218*/ 	.word	0x00003b40


	//   ....[2]....
        /*021c*/ 	.word	0x00003c20


	//   ....[3]....
        /*0220*/ 	.word	0x00003d00


	//   ....[4]....
        /*0224*/ 	.word	0x00003de0


	//   ....[5]....
        /*0228*/ 	.word	0x00003ec0


	//   ....[6]....
        /*022c*/ 	.word	0x00003fa0


	//   ....[7]....
        /*0230*/ 	.word	0x00004080


	//   ....[8]....
        /*0234*/ 	.word	0x00004160


	//   ....[9]....
        /*0238*/ 	.word	0x00004240


	//   ....[10]....
        /*023c*/ 	.word	0x000042f0


	//   ....[11]....
        /*0240*/ 	.word	0x00004360


	//   ....[12]....
        /*0244*/ 	.word	0x00004c20


	//----- nvinfo : EIATTR_EXIT_INSTR_OFFSETS
	.align		4
.L_79:
        /*0248*/ 	.byte	0x04, 0x1c
        /*024a*/ 	.short	(.L_81 - .L_80)


	//   ....[0]....
.L_80:
        /*024c*/ 	.word	0x00000100


	//   ....[1]....
        /*0250*/ 	.word	0x00004c30


	//----- nvinfo : EIATTR_CRS_STACK_SIZE
	.align		4
.L_81:
        /*0254*/ 	.byte	0x04, 0x1e
        /*0256*/ 	.short	(.L_83 - .L_82)
.L_82:
        /*0258*/ 	.word	0x00000000


	//----- nvinfo : EIATTR_CBANK_PARAM_SIZE
	.align		4
.L_83:
        /*025c*/ 	.byte	0x03, 0x19
        /*025e*/ 	.short	0x00b8


	//----- nvinfo : EIATTR_PARAM_CBANK
	.align		4
        /*0260*/ 	.byte	0x04, 0x0a
        /*0262*/ 	.short	(.L_85 - .L_84)
	.align		4
.L_84:
        /*0264*/ 	.word	index@(.nv.constant0._Z20baseline_dat_forwardPfiiiiS_iiiiiiiiiiiiiS_S_S_S_S_S_S_S_S_S_S_S_)
        /*0268*/ 	.short	0x0380
        /*026a*/ 	.short	0x00b8


	//----- nvinfo : EIATTR_SW_WAR
	.align		4
.L_85:
        /*026c*/ 	.byte	0x04, 0x36
        /*026e*/ 	.short	(.L_87 - .L_86)
.L_86:
        /*0270*/ 	.word	0x00000008
.L_87:


//--------------------- .nv.callgraph             --------------------------
	.section	.nv.callgraph,"",@"SHT_CUDA_CALLGRAPH"
	.align	4
	.sectionentsize	8
	.align		4
        /*0000*/ 	.word	0x00000000
	.align		4
        /*0004*/ 	.word	0xffffffff
	.align		4
        /*0008*/ 	.word	index@(_Z20baseline_dat_forwardPfiiiiS_iiiiiiiiiiiiiS_S_S_S_S_S_S_S_S_S_S_S_)
	.align		4
        /*000c*/ 	.word	index@(vprintf)
	.align		4
        /*0010*/ 	.word	0x00000000
	.align		4
        /*0014*/ 	.word	0xfffffffe
	.align		4
        /*0018*/ 	.word	0x00000000
	.align		4
        /*001c*/ 	.word	0xfffffffd
	.align		4
        /*0020*/ 	.word	0x00000000
	.align		4
        /*0024*/ 	.word	0xfffffffc


//--------------------- .nv.constant4             --------------------------
	.section	.nv.constant4,"a",@progbits
	.align	8
	.align		8
.nv.constant4:
        /*0000*/ 	.dword	vprintf
	.align		8
        /*0008*/ 	.dword	$str
	.align		8
        /*0010*/ 	.dword	$str$1
	.align		8
        /*0018*/ 	.dword	$str$2
	.align		8
        /*0020*/ 	.dword	$str$3


//--------------------- .text._Z20baseline_dat_forwardPfiiiiS_iiiiiiiiiiiiiS_S_S_S_S_S_S_S_S_S_S_S_ --------------------------
	.section	.text._Z20baseline_dat_forwardPfiiiiS_iiiiiiiiiiiiiS_S_S_S_S_S_S_S_S_S_S_S_,"ax",@progbits
	.align	128
        .global         _Z20baseline_dat_forwardPfiiiiS_iiiiiiiiiiiiiS_S_S_S_S_S_S_S_S_S_S_S_
        .type           _Z20baseline_dat_forwardPfiiiiS_iiiiiiiiiiiiiS_S_S_S_S_S_S_S_S_S_S_S_,@function
        .size           _Z20baseline_dat_forwardPfiiiiS_iiiiiiiiiiiiiS_S_S_S_S_S_S_S_S_S_S_S_,(.L_x_55 - _Z20baseline_dat_forwardPfiiiiS_iiiiiiiiiiiiiS_S_S_S_S_S_S_S_S_S_S_S_)
        .other          _Z20baseline_dat_forwardPfiiiiS_iiiiiiiiiiiiiS_S_S_S_S_S_S_S_S_S_S_S_,@"STO_CUDA_ENTRY STV_DEFAULT"
_Z20baseline_dat_forwardPfiiiiS_iiiiiiiiiiiiiS_S_S_S_S_S_S_S_S_S_S_S_:
.text._Z20baseline_dat_forwardPfiiiiS_iiiiiiiiiiiiiS_S_S_S_S_S_S_S_S_S_S_S_:
[----:B------:R-:W0:Y:S01]  /*0000*/  LDC R1, c[0x0][0x37c] ;  /* 0x0000df00ff017b82 */ /* 0x000e220000000800 */
[----:B------:R-:W1:Y:S01]  /*0010*/  S2R R3, SR_TID.X ;  /* 0x0000000000037919 */ /* 0x000e620000002100 */
[----:B------:R-:W2:Y:S06]  /*0020*/  LDCU UR38, c[0x0][0x2fc] ;  /* 0x00005f80ff2677ac */ /* 0x000eac0008000800 */
[----:B------:R-:W1:Y:S01]  /*0030*/  LDC R16, c[0x0][0x360] ;  /* 0x0000d800ff107b82 */ /* 0x000e620000000800 */
[----:B0-----:R-:W-:Y:S01]  /*0040*/  IADD3 R1, PT, PT, R1, -0x30, RZ ;  /* 0xffffffd001017810 */ /* 0x001fe20007ffe0ff */
[----:B------:R-:W0:Y:S01]  /*0050*/  S2R R0, SR_TID.Y ;  /* 0x0000000000007919 */ /* 0x000e220000002200 */
[----:B------:R-:W3:Y:S02]  /*0060*/  LDCU UR39, c[0x0][0x2f8] ;  /* 0x00005f00ff2777ac */ /* 0x000ee40008000800 */
[----:B------:R-:W-:-:S03]  /*0070*/  R2UR UR4, R1 ;  /* 0x00000000010472ca */ /* 0x000fc600000e0000 */
[----:B------:R-:W1:Y:S08]  /*0080*/  S2UR UR5, SR_CTAID.X ;  /* 0x00000000000579c3 */ /* 0x000e700000002500 */
[----:B------:R-:W0:Y:S02]  /*0090*/  S2UR UR6, SR_CTAID.Y ;  /* 0x00000000000679c3 */ /* 0x000e240000002600 */
[----:B---3--:R-:W-:-:S06]  /*00a0*/  UIADD3 UR39, UP0, UPT, UR4, UR39, URZ ;  /* 0x0000002704277290 */ /* 0x008fcc000ff1e0ff */
[----:B------:R-:W0:Y:S01]  /*00b0*/  LDC R17, c[0x0][0x364] ;  /* 0x0000d900ff117b82 */ /* 0x000e220000000800 */
[----:B--2---:R-:W-:Y:S01]  /*00c0*/  UIADD3.X UR38, UPT, UPT, URZ, UR38, URZ, UP0, !UPT ;  /* 0x00000026ff267290 */ /* 0x004fe200087fe4ff */
[----:B-1----:R-:W-:Y:S02]  /*00d0*/  IMAD R16, R16, UR5, R3 ;  /* 0x0000000510107c24 */ /* 0x002fe4000f8e0203 */
[----:B0-----:R-:W-:-:S05]  /*00e0*/  IMAD R17, R17, UR6, R0 ;  /* 0x0000000611117c24 */ /* 0x001fca000f8e0200 */
[----:B------:R-:W-:-:S13]  /*00f0*/  LOP3.LUT P0, RZ, R17, R16, RZ, 0xfc, !PT ;  /* 0x0000001011ff7212 */ /* 0x000fda000780fcff */
[----:B------:R-:W-:Y:S05]  /*0100*/  @P0 EXIT ;  /* 0x000000000000094d */ /* 0x000fea0003800000 */
[----:B------:R-:W0:Y:S01]  /*0110*/  LDCU UR4, c[0x0][0x388] ;  /* 0x00007100ff0477ac */ /* 0x000e220008000800 */
[----:B------:R-:W1:Y:S01]  /*0120*/  LDCU.64 UR36, c[0x0][0x358] ;  /* 0x00006b00ff2477ac */ /* 0x000e620008000a00 */
[----:B0-----:R-:W-:-:S09]  /*0130*/  UISETP.GE.AND UP0, UPT, UR4, 0x1, UPT ;  /* 0x000000010400788c */ /* 0x001fd2000bf06270 */
[----:B-1----:R-:W-:Y:S05]  /*0140*/  BRA.U !UP0, `(.L_x_0) ;  /* 0x0000003908087547 */ /* 0x002fea000b800000 */
[----:B------:R-:W0:Y:S01]  /*0150*/  LDCU.64 UR4, c[0x0][0x390] ;  /* 0x00007200ff0477ac */ /* 0x000e220008000a00 */
[----:B------:R-:W1:Y:S01]  /*0160*/  LDCU UR9, c[0x0][0x38c] ;  /* 0x00007180ff0977ac */ /* 0x000e620008000800 */
[----:B0-----:R-:W-:Y:S02]  /*0170*/  UISETP.LT.AND UP0, UPT, UR5, UR4, UPT ;  /* 0x000000040500728c */ /* 0x001fe4000bf01270 */
[----:B------:R-:W-:Y:S02]  /*0180*/  UIMAD UR25, UR5, UR4, URZ ;  /* 0x00000004051972a4 */ /* 0x000fe4000f8e02ff */
[----:B------:R-:W-:Y:S02]  /*0190*/  USEL UR4, UR5, UR4, UP0 ;  /* 0x0000000405047287 */ /* 0x000fe40008000000 */
[----:B-1----:R-:W-:Y:S02]  /*01a0*/  UIMAD UR21, UR25, UR9, URZ ;  /* 0x00000009191572a4 */ /* 0x002fe4000f8e02ff */
[----:B------:R-:W-:-:S02]  /*01b0*/  UISETP.GE.AND UP1, UPT, UR4, 0x1, UPT ;  /* 0x000000010400788c */ /* 0x000fc4000bf26270 */
[----:B------:R-:W-:Y:S02]  /*01c0*/  USHF.L.U32 UR19, UR25, 0x6, URZ ;  /* 0x0000000619137899 */ /* 0x000fe400080006ff */
[----:B------:R-:W-:-:S05]  /*01d0*/  UISETP.GT.AND UP0, UPT, UR4, URZ, UPT ;  /* 0x000000ff0400728c */ /* 0x000fca000bf04270 */
[----:B------:R-:W-:Y:S06]  /*01e0*/  BRA.U !UP1, `(.L_x_1) ;  /* 0x0000001909a47547 */ /* 0x000fec000b800000 */
[----:B------:R-:W-:-:S09]  /*01f0*/  UISETP.GT.AND UP1, UPT, UR9, URZ, UPT ;  /* 0x000000ff0900728c */ /* 0x000fd2000bf24270 */
[----:B------:R-:W-:Y:S05]  /*0200*/  BRA.U UP1, `(.L_x_2) ;  /* 0x0000000901b07547 */ /* 0x000fea000b800000 */
[----:B------:R-:W-:-:S05]  /*0210*/  UMOV UR4, URZ ;  /* 0x000000ff00047c82 */ /* 0x000fca0008000000 */
.L_x_6:
[----:B0-----:R-:W0:Y:S01]  /*0220*/  LDCU UR5, c[0x0][0x388] ;  /* 0x00007100ff0577ac */ /* 0x001e220008000800 */
[----:B------:R-:W-:Y:S02]  /*0230*/  UIMAD UR16, UR19, UR4, URZ ;  /* 0x00000004131072a4 */ /* 0x000fe4000f8e02ff */
[----:B------:R-:W-:-:S04]  /*0240*/  UIADD3 UR4, UPT, UPT, UR4, 0x1, URZ ;  /* 0x0000000104047890 */ /* 0x000fc8000fffe0ff */
[----:B0-----:R-:W-:-:S03]  /*0250*/  UISETP.NE.AND UP1, UPT, UR4, UR5, UPT ;  /* 0x000000050400728c */ /* 0x001fc6000bf25270 */
[----:B------:R-:W-:-:S08]  /*0260*/  UMOV UR5, URZ ;  /* 0x000000ff00057c82 */ /* 0x000fd00008000000 */
.L_x_5:
[----:B0-----:R-:W0:Y:S01]  /*0270*/  LDCU UR6, c[0x0][0x390] ;  /* 0x00007200ff0677ac */ /* 0x001e220008000800 */
[----:B------:R-:W-:Y:S01]  /*0280*/  UMOV UR8, UR5 ;  /* 0x0000000500087c82 */ /* 0x000fe20008000000 */
[----:B------:R-:W-:-:S04]  /*0290*/  UIADD3 UR5, UPT, UPT, UR5, 0x1, URZ ;  /* 0x0000000105057890 */ /* 0x000fc8000fffe0ff */
[----:B0-----:R-:W-:-:S03]  /*02a0*/  UISETP.NE.AND UP2, UPT, UR5, UR6, UPT ;  /* 0x000000060500728c */ /* 0x001fc6000bf45270 */
[----:B------:R-:W-:-:S08]  /*02b0*/  UMOV UR6, URZ ;  /* 0x000000ff00067c82 */ /* 0x000fd00008000000 */
.L_x_4:
[----:B0-----:R-:W0:Y:S01]  /*02c0*/  LDCU UR7, c[0x0][0x394] ;  /* 0x00007280ff0777ac */ /* 0x001e220008000800 */
[----:B------:R-:W1:Y:S01]  /*02d0*/  LDCU.64 UR12, c[0x0][0x400] ;  /* 0x00008000ff0c77ac */ /* 0x000e620008000a00 */
[----:B------:R-:W2:Y:S01]  /*02e0*/  LDCU.64 UR14, c[0x0][0x398] ;  /* 0x00007300ff0e77ac */ /* 0x000ea20008000a00 */
[----:B0-----:R-:W-:Y:S02]  /*02f0*/  UIMAD UR17, UR8, UR7, UR6 ;  /* 0x00000007081172a4 */ /* 0x001fe4000f8e0206 */
[----:B------:R-:W-:-:S04]  /*0300*/  UIADD3 UR6, UPT, UPT, UR6, 0x1, URZ ;  /* 0x0000000106067890 */ /* 0x000fc8000fffe0ff */
[----:B------:R-:W-:-:S03]  /*0310*/  UISETP.NE.AND UP3, UPT, UR6, UR7, UPT ;  /* 0x000000070600728c */ /* 0x000fc6000bf65270 */
[----:B-12---:R-:W-:-:S08]  /*0320*/  UMOV UR7, URZ ;  /* 0x000000ff00077c82 */ /* 0x006fd00008000000 */
.L_x_3:
[----:B------:R-:W-:-:S06]  /*0330*/  UIMAD.WIDE.U32 UR10, UR7, 0x4, UR12 ;  /* 0x00000004070a78a5 */ /* 0x000fcc000f8e000c */
[----:B------:R-:W-:Y:S01]  /*0340*/  IMAD.U32 R2, RZ, RZ, UR10 ;  /* 0x0000000aff027e24 */ /* 0x000fe2000f8e00ff */
[----:B------:R-:W-:-:S05]  /*0350*/  MOV R3, UR11 ;  /* 0x0000000b00037c02 */ /* 0x000fca0008000f00 */
[----:B0-----:R-:W2:Y:S01]  /*0360*/  LDG.E R9, desc[UR36][R2.64] ;  /* 0x0000002402097981 */ /* 0x001ea2000c1e1900 */
[----:B------:R-:W-:-:S04]  /*0370*/  UIMAD UR9, UR25, UR7, UR17 ;  /* 0x00000007190972a4 */ /* 0x000fc8000f8e0211 */
[----:B------:R-:W-:-:S04]  /*0380*/  UIADD3 UR10, UP4, UPT, UR16, UR9, URZ ;  /* 0x00000009100a7290 */ /* 0x000fc8000ff9e0ff */
[----:B------:R-:W-:Y:S02]  /*0390*/  ULEA.HI.X.SX32 UR11, UR9, URZ, 0x1, UP4 ;  /* 0x000000ff090b7291 */ /* 0x000fe4000a0f0eff */
[----:B------:R-:W-:-:S04]  /*03a0*/  ULEA UR18, UP4, UR10, UR14, 0x2 ;  /* 0x0000000e0a127291 */ /* 0x000fc8000f8810ff */
[----:B------:R-:W-:Y:S02]  /*03b0*/  ULEA.HI.X UR10, UR10, UR15, UR11, 0x2, UP4 ;  /* 0x0000000f0a0a7291 */ /* 0x000fe4000a0f140b */
[----:B------:R-:W-:-:S04]  /*03c0*/  IMAD.U32 R4, RZ, RZ, UR18 ;  /* 0x00000012ff047e24 */ /* 0x000fc8000f8e00ff */
[----:B------:R-:W-:Y:S01]  /*03d0*/  MOV R5, UR10 ;  /* 0x0000000a00057c02 */ /* 0x000fe20008000f00 */
[----:B------:R-:W-:-:S04]  /*03e0*/  UIADD3 UR9, UPT, UPT, UR25, UR9, URZ ;  /* 0x0000000919097290 */ /* 0x000fc8000fffe0ff */
[----:B--2---:R0:W-:Y:S04]  /*03f0*/  STG.E desc[UR36][R4.64], R9 ;  /* 0x0000000904007986 */ /* 0x0041e8000c101924 */
[----:B------:R-:W2:Y:S01]  /*0400*/  LDG.E R11, desc[UR36][R2.64+0x4] ;  /* 0x00000424020b7981 */ /* 0x000ea2000c1e1900 */
        /* <DEDUP_REMOVED lines=13> */
[----:B0-----:R-:W-:-:S04]  /*04e0*/  IMAD.U32 R4, RZ, RZ, UR18 ;  /* 0x00000012ff047e24 */ /* 0x001fc8000f8e00ff */
        /* <DEDUP_REMOVED lines=8> */
[----:B-1----:R-:W-:-:S04]  /*0570*/  IMAD.U32 R6, RZ, RZ, UR18 ;  /* 0x00000012ff067e24 */ /* 0x002fc8000f8e00ff */
        /* <DEDUP_REMOVED lines=103> */
[----:B------:R-:W-:Y:S02]  /*0bf0*/  UIADD3 UR10, UP4, UPT, UR16, UR9, URZ ;  /* 0x00000009100a7290 */ /* 0x000fe4000ff9e0ff */
[----:B------:R-:W-:Y:S02]  /*0c00*/  UIADD3 UR7, UPT, UPT, UR7, 0x10, URZ ;  /* 0x0000001007077890 */ /* 0x000fe4000fffe0ff */
[----:B------:R-:W-:Y:S02]  /*0c10*/  ULEA.HI.X.SX32 UR9, UR9, URZ, 0x1, UP4 ;  /* 0x000000ff09097291 */ /* 0x000fe4000a0f0eff */
[----:B------:R-:W-:-:S04]  /*0c20*/  ULEA UR11, UP4, UR10, UR14, 0x2 ;  /* 0x0000000e0a0b7291 */ /* 0x000fc8000f8810ff */
[----:B------:R-:W-:Y:S02]  /*0c30*/  ULEA.HI.X UR9, UR10, UR15, UR9, 0x2, UP4 ;  /* 0x0000000f0a097291 */ /* 0x000fe4000a0f1409 */
[----:B-1----:R-:W-:Y:S01]  /*0c40*/  IMAD.U32 R6, RZ, RZ, UR11 ;  /* 0x0000000bff067e24 */ /* 0x002fe2000f8e00ff */
[----:B------:R-:W-:-:S03]  /*0c50*/  UISETP.NE.AND UP4, UPT, UR7, 0x40, UPT ;  /* 0x000000400700788c */ /* 0x000fc6000bf85270 */
[----:B------:R-:W-:-:S05]  /*0c60*/  MOV R7, UR9 ;  /* 0x0000000900077c02 */ /* 0x000fca0008000f00 */
[----:B--2---:R0:W-:Y:S01]  /*0c70*/  STG.E desc[UR36][R6.64], R9 ;  /* 0x0000000906007986 */ /* 0x0041e2000c101924 */
[----:B------:R-:W-:Y:S05]  /*0c80*/  BRA.U UP4, `(.L_x_3) ;  /* 0xfffffff504a87547 */ /* 0x000fea000b83ffff */
[----:B------:R-:W-:Y:S05]  /*0c90*/  BRA.U UP3, `(.L_x_4) ;  /* 0xfffffff503887547 */ /* 0x000fea000b83ffff */
[----:B------:R-:W-:Y:S05]  /*0ca0*/  BRA.U UP2, `(.L_x_5) ;  /* 0xfffffff502707547 */ /* 0x000fea000b83ffff */
[----:B------:R-:W-:Y:S05]  /*0cb0*/  BRA.U UP1, `(.L_x_6) ;  /* 0xfffffff501587547 */ /* 0x000fea000b83ffff */
[----:B------:R-:W-:Y:S05]  /*0cc0*/  BRA `(.L_x_1) ;  /* 0x0000000c00ec7947 */ /* 0x000fea0003800000 */
.L_x_2:
[----:B------:R-:W-:Y:S02]  /*0cd0*/  ULOP3.LUT UR22, UR9, 0x7, URZ, 0xc0, !UPT ;  /* 0x0000000709167892 */ /* 0x000fe4000f8ec0ff */
[----:B------:R-:W-:Y:S02]  /*0ce0*/  ULOP3.LUT UR23, UR9, 0x3, URZ, 0xc0, !UPT ;  /* 0x0000000309177892 */ /* 0x000fe4000f8ec0ff */
[----:B------:R-:W-:Y:S02]  /*0cf0*/  UIADD3 UR4, UPT, UPT, UR22, -0x1, URZ ;  /* 0xffffffff16047890 */ /* 0x000fe4000fffe0ff */
[----:B------:R-:W-:Y:S02]  /*0d00*/  ULOP3.LUT UR9, UR9, 0x7ffffff8, URZ, 0xc0, !UPT ;  /* 0x7ffffff809097892 */ /* 0x000fe4000f8ec0ff */
[----:B------:R-:W-:-:S03]  /*0d10*/  UISETP.GE.U32.AND UP3, UPT, UR4, 0x3, UPT ;  /* 0x000000030400788c */ /* 0x000fc6000bf66070 */
[----:B------:R-:W-:-:S08]  /*0d20*/  UMOV UR4, URZ ;  /* 0x000000ff00047c82 */ /* 0x000fd00008000000 */
.L_x_15:
[----:B------:R-:W-:Y:S02]  /*0d30*/  UIMAD UR24, UR21, UR4, URZ ;  /* 0x00000004151872a4 */ /* 0x000fe4000f8e02ff */
[----:B------:R-:W-:Y:S01]  /*0d40*/  UIMAD UR26, UR19, UR4, URZ ;  /* 0x00000004131a72a4 */ /* 0x000fe2000f8e02ff */
[----:B0-----:R-:W-:-:S11]  /*0d50*/  UMOV UR5, URZ ;  /* 0x000000ff00057c82 */ /* 0x001fd60008000000 */
.L_x_14:
[----:B0-----:R-:W0:Y:S01]  /*0d60*/  LDCU UR6, c[0x0][0x390] ;  /* 0x00007200ff0677ac */ /* 0x001e220008000800 */
[----:B------:R-:W-:Y:S01]  /*0d70*/  UMOV UR10, UR5 ;  /* 0x00000005000a7c82 */ /* 0x000fe20008000000 */
[----:B------:R-:W-:-:S04]  /*0d80*/  UIADD3 UR5, UPT, UPT, UR5, 0x1, URZ ;  /* 0x0000000105057890 */ /* 0x000fc8000fffe0ff */
[----:B0-----:R-:W-:-:S03]  /*0d90*/  UISETP.NE.AND UP2, UPT, UR5, UR6, UPT ;  /* 0x000000060500728c */ /* 0x001fc6000bf45270 */
[----:B------:R-:W-:-:S08]  /*0da0*/  UMOV UR6, URZ ;  /* 0x000000ff00067c82 */ /* 0x000fd00008000000 */
.L_x_13:
[----:B0-----:R-:W0:Y:S02]  /*0db0*/  LDCU UR7, c[0x0][0x394] ;  /* 0x00007280ff0777ac */ /* 0x001e240008000800 */
[----:B0-----:R-:W-:Y:S02]  /*0dc0*/  UIMAD UR27, UR10, UR7, UR6 ;  /* 0x000000070a1b72a4 */ /* 0x001fe4000f8e0206 */
[----:B------:R-:W-:-:S04]  /*0dd0*/  UIADD3 UR6, UPT, UPT, UR6, 0x1, URZ ;  /* 0x0000000106067890 */ /* 0x000fc8000fffe0ff */
[----:B------:R-:W-:-:S03]  /*0de0*/  UISETP.NE.AND UP1, UPT, UR6, UR7, UPT ;  /* 0x000000070600728c */ /* 0x000fc6000bf25270 */
[----:B------:R-:W-:-:S08]  /*0df0*/  UMOV UR7, URZ ;  /* 0x000000ff00077c82 */ /* 0x000fd00008000000 */
.L_x_12:
[----:B0-----:R-:W0:Y:S01]  /*0e00*/  LDCU.64 UR12, c[0x0][0x400] ;  /* 0x00008000ff0c77ac */ /* 0x001e220008000a00 */
[----:B------:R-:W1:Y:S01]  /*0e10*/  LDCU UR32, c[0x0][0x38c] ;  /* 0x00007180ff2077ac */ /* 0x000e620008000800 */
[----:B0-----:R-:W-:-:S06]  /*0e20*/  UIMAD.WIDE.U32 UR12, UR7, 0x4, UR12 ;  /* 0x00000004070c78a5 */ /* 0x001fcc000f8e000c */
[----:B------:R-:W-:Y:S01]  /*0e30*/  IMAD.U32 R2, RZ, RZ, UR12 ;  /* 0x0000000cff027e24 */ /* 0x000fe2000f8e00ff */
[----:B------:R-:W-:-:S05]  /*0e40*/  MOV R3, UR13 ;  /* 0x0000000d00037c02 */ /* 0x000fca0008000f00 */
[----:B------:R0:W5:Y:S01]  /*0e50*/  LDG.E R0, desc[UR36][R2.64] ;  /* 0x0000002402007981 */ /* 0x000162000c1e1900 */
[----:B-1----:R-:W-:Y:S02]  /*0e60*/  UISETP.GE.U32.AND UP4, UPT, UR32, 0x8, UPT ;  /* 0x000000082000788c */ /* 0x002fe4000bf86070 */
[----:B------:R-:W-:Y:S01]  /*0e70*/  UIMAD UR11, UR7, UR32, URZ ;  /* 0x00000020070b72a4 */ /* 0x000fe2000f8e02ff */
[----:B------:R-:W-:-:S06]  /*0e80*/  UMOV UR8, URZ ;  /* 0x000000ff00087c82 */ /* 0x000fcc0008000000 */
[----:B0-----:R-:W-:Y:S05]  /*0e90*/  BRA.U !UP4, `(.L_x_7) ;  /* 0x000000050c6c7547 */ /* 0x001fea000b800000 */
[----:B------:R-:W0:Y:S01]  /*0ea0*/  LDCU.64 UR16, c[0x0][0x3f8] ;  /* 0x00007f00ff1077ac */ /* 0x000e220008000a00 */
[----:B------:R-:W1:Y:S01]  /*0eb0*/  LDCU.64 UR28, c[0x0][0x380] ;  /* 0x00007000ff1c77ac */ /* 0x000e620008000a00 */
[----:B------:R-:W-:-:S05]  /*0ec0*/  UMOV UR8, URZ ;  /* 0x000000ff00087c82 */ /* 0x000fca0008000000 */
.L_x_8:
[----:B------:R-:W-:Y:S02]  /*0ed0*/  UIMAD UR14, UR25, UR8, UR27 ;  /* 0x00000008190e72a4 */ /* 0x000fe4000f8e021b */
[----:B------:R-:W-:Y:S02]  /*0ee0*/  UIADD3 UR12, UPT, UPT, UR11, UR8, URZ ;  /* 0x000000080b0c7290 */ /* 0x000fe4000fffe0ff */
[----:B------:R-:W-:Y:S02]  /*0ef0*/  UIADD3 UR30, UP4, UPT, UR24, UR14, URZ ;  /* 0x0000000e181e7290 */ /* 0x000fe4000ff9e0ff */
[----:B------:R-:W-:Y:S02]  /*0f00*/  UIADD3 UR15, UPT, UPT, UR25, UR14, URZ ;  /* 0x0000000e190f7290 */ /* 0x000fe4000fffe0ff */
[----:B------:R-:W-:Y:S02]  /*0f10*/  ULEA.HI.X.SX32 UR18, UR14, URZ, 0x1, UP4 ;  /* 0x000000ff0e127291 */ /* 0x000fe4000a0f0eff */
[----:B-1----:R-:W-:-:S02]  /*0f20*/  ULEA UR35, UP4, UR30, UR28, 0x2 ;  /* 0x0000001c1e237291 */ /* 0x002fc4000f8810ff */
[----:B------:R-:W-:Y:S02]  /*0f30*/  UIADD3 UR20, UP5, UPT, UR24, UR15, URZ ;  /* 0x0000000f18147290 */ /* 0x000fe4000ffbe0ff */
[----:B------:R-:W-:Y:S02]  /*0f40*/  UIADD3 UR14, UPT, UPT, UR25, UR15, URZ ;  /* 0x0000000f190e7290 */ /* 0x000fe4000fffe0ff */
[----:B------:R-:W-:Y:S01]  /*0f50*/  ULEA.HI.X UR30, UR30, UR29, UR18, 0x2, UP4 ;  /* 0x0000001d1e1e7291 */ /* 0x000fe2000a0f1412 */
[----:B------:R-:W-:Y:S01]  /*0f60*/  IMAD.U32 R2, RZ, RZ, UR35 ;  /* 0x00000023ff027e24 */ /* 0x000fe2000f8e00ff */
[----:B------:R-:W-:Y:S02]  /*0f70*/  ULEA.HI.X.SX32 UR18, UR15, URZ, 0x1, UP5 ;  /* 0x000000ff0f127291 */ /* 0x000fe4000a8f0eff */
[----:B------:R-:W-:Y:S02]  /*0f80*/  ULEA UR40, UP4, UR20, UR28, 0x2 ;  /* 0x0000001c14287291 */ /* 0x000fe4000f8810ff */
[----:B------:R-:W-:Y:S01]  /*0f90*/  UIADD3 UR33, UP5, UPT, UR24, UR14, URZ ;  /* 0x0000000e18217290 */ /* 0x000fe2000ffbe0ff */
[----:B------:R-:W-:Y:S01]  /*0fa0*/  MOV R3, UR30 ;  /* 0x0000001e00037c02 */ /* 0x000fe20008000f00 */
[----:B------:R-:W-:-:S02]  /*0fb0*/  UIADD3 UR15, UPT, UPT, UR25, UR14, URZ ;  /* 0x0000000e190f7290 */ /* 0x000fc4000fffe0ff */
[----:B------:R-:W-:Y:S02]  /*0fc0*/  ULEA.HI.X UR20, UR20, UR29, UR18, 0x2, UP4 ;  /* 0x0000001d14147291 */ /* 0x000fe4000a0f1412 */
[----:B------:R-:W-:Y:S01]  /*0fd0*/  ULEA.HI.X.SX32 UR18, UR14, URZ, 0x1, UP5 ;  /* 0x000000ff0e127291 */ /* 0x000fe2000a8f0eff */
[----:B------:R1:W2:Y:S01]  /*0fe0*/  LDG.E R7, desc[UR36][R2.64] ;  /* 0x0000002402077981 */ /* 0x0002a2000c1e1900 */
[----:B------:R-:W-:Y:S02]  /*0ff0*/  ULEA UR34, UP4, UR33, UR28, 0x2 ;  /* 0x0000001c21227291 */ /* 0x000fe4000f8810ff */
[----:B------:R-:W-:Y:S02]  /*1000*/  UIADD3 UR31, UP5, UPT, UR24, UR15, URZ ;  /* 0x0000000f181f7290 */ /* 0x000fe4000ffbe0ff */
[----:B0-----:R-:W-:Y:S02]  /*1010*/  UIMAD.WIDE.U32 UR12, UR12, 0x4, UR16 ;  /* 0x000000040c0c78a5 */ /* 0x001fe4000f8e0010 */
[----:B------:R-:W-:-:S02]  /*1020*/  UIADD3 UR14, UPT, UPT, UR25, UR15, URZ ;  /* 0x0000000f190e7290 */ /* 0x000fc4000fffe0ff */
[----:B------:R-:W-:Y:S02]  /*1030*/  ULEA.HI.X UR33, UR33, UR29, UR18, 0x2, UP4 ;  /* 0x0000001d21217291 */ /* 0x000fe4000a0f1412 */
[----:B------:R-:W-:Y:S02]  /*1040*/  ULEA.HI.X.SX32 UR18, UR15, URZ, 0x1, UP5 ;  /* 0x000000ff0f127291 */ /* 0x000fe4000a8f0eff */
[----:B------:R-:W-:Y:S01]  /*1050*/  ULEA UR35, UP4, UR31, UR28, 0x2 ;  /* 0x0000001c1f237291 */ /* 0x000fe2000f8810ff */
[----:B-1----:R-:W-:Y:S01]  /*1060*/  IMAD.U32 R2, RZ, RZ, UR12 ;  /* 0x0000000cff027e24 */ /* 0x002fe2000f8e00ff */
[----:B------:R-:W-:Y:S01]  /*1070*/  UIADD3 UR30, UP5, UPT, UR24, UR14, URZ ;  /* 0x0000000e181e7290 */ /* 0x000fe2000ffbe0ff */
[----:B------:R-:W-:Y:S01]  /*1080*/  MOV R3, UR13 ;  /* 0x0000000d00037c02 */ /* 0x000fe20008000f00 */
[----:B------:R-:W-:Y:S01]  /*1090*/  UIADD3 UR15, UPT, UPT, UR25, UR14, URZ ;  /* 0x0000000e190f7290 */ /* 0x000fe2000fffe0ff */
[----:B------:R-:W-:Y:S01]  /*10a0*/  MOV R5, UR20 ;  /* 0x0000001400057c02 */ /* 0x000fe20008000f00 */
[----:B------:R-:W-:Y:S01]  /*10b0*/  ULEA.HI.X UR31, UR31, UR29, UR18, 0x2, UP4 ;  /* 0x0000001d1f1f7291 */ /* 0x000fe2000a0f1412 */
[----:B------:R-:W-:Y:S01]  /*10c0*/  IMAD.U32 R8, RZ, RZ, UR34 ;  /* 0x00000022ff087e24 */ /* 0x000fe2000f8e00ff */
[----:B------:R-:W-:Y:S01]  /*10d0*/  ULEA.HI.X.SX32 UR20, UR14, URZ, 0x1, UP5 ;  /* 0x000000ff0e147291 */ /* 0x000fe2000a8f0eff */
[----:B------:R-:W-:Y:S01]  /*10e0*/  IMAD.U32 R4, RZ, RZ, UR40 ;  /* 0x00000028ff047e24 */ /* 0x000fe2000f8e00ff */
[----:B------:R-:W-:Y:S01]  /*10f0*/  ULEA UR34, UP4, UR30, UR28, 0x2 ;  /* 0x0000001c1e227291 */ /* 0x000fe2000f8810ff */
[----:B------:R-:W2:Y:S01]  /*1100*/  LDG.E R20, desc[UR36][R2.64] ;  /* 0x0000002402147981 */ /* 0x000ea2000c1e1900 */
[----:B------:R-:W-:-:S02]  /*1110*/  UIADD3 UR18, UP5, UPT, UR24, UR15, URZ ;  /* 0x0000000f18127290 */ /* 0x000fc4000ffbe0ff */
[----:B------:R-:W-:Y:S01]  /*1120*/  UIADD3 UR14, UPT, UPT, UR25, UR15, URZ ;  /* 0x0000000f190e7290 */ /* 0x000fe2000fffe0ff */
[----:B------:R-:W-:Y:S01]  /*1130*/  MOV R11, UR31 ;  /* 0x0000001f000b7c02 */ /* 0x000fe20008000f00 */
[----:B------:R-:W-:Y:S01]  /*1140*/  ULEA.HI.X UR30, UR30, UR29, UR20, 0x2, UP4 ;  /* 0x0000001d1e1e7291 */ /* 0x000fe2000a0f1414 */
[----:B------:R-:W-:Y:S01]  /*1150*/  MOV R9, UR33 ;  /* 0x0000002100097c02 */ /* 0x000fe20008000f00 */
[----:B------:R-:W-:Y:S01]  /*1160*/  ULEA.HI.X.SX32 UR20, UR15, URZ, 0x1, UP5 ;  /* 0x000000ff0f147291 */ /* 0x000fe2000a8f0eff */
[----:B------:R0:W3:Y:S01]  /*1170*/  LDG.E R6, desc[UR36][R4.64] ;  /* 0x0000002404067981 */ /* 0x0000e2000c1e1900 */
[----:B------:R-:W-:Y:S02]  /*1180*/  ULEA UR31, UP4, UR18, UR28, 0x2 ;  /* 0x0000001c121f7291 */ /* 0x000fe4000f8810ff */
[----:B------:R-:W-:Y:S01]  /*1190*/  UIADD3 UR15, UP5, UPT, UR24, UR14, URZ ;  /* 0x0000000e180f7290 */ /* 0x000fe2000ffbe0ff */
[----:B------:R-:W3:Y:S01]  /*11a0*/  LDG.E R21, desc[UR36][R2.64+0x4] ;  /* 0x0000042402157981 */ /* 0x000ee2000c1e1900 */
[----:B------:R-:W-:Y:S01]  /*11b0*/  UIADD3 UR12, UPT, UPT, UR25, UR14, URZ ;  /* 0x0000000e190c7290 */ /* 0x000fe2000fffe0ff */
[----:B------:R-:W-:Y:S01]  /*11c0*/  IMAD.U32 R10, RZ, RZ, UR35 ;  /* 0x00000023ff0a7e24 */ /* 0x000fe2000f8e00ff */
[----:B------:R-:W-:Y:S01]  /*11d0*/  ULEA.HI.X UR18, UR18, UR29, UR20, 0x2, UP4 ;  /* 0x0000001d12127291 */ /* 0x000fe2000a0f1414 */
[----:B------:R-:W4:Y:S01]  /*11e0*/  LDG.E R12, desc[UR36][R8.64] ;  /* 0x00000024080c7981 */ /* 0x000f22000c1e1900 */
[----:B------:R-:W-:Y:S01]  /*11f0*/  ULEA.HI.X.SX32 UR14, UR14, URZ, 0x1, UP5 ;  /* 0x000000ff0e0e7291 */ /* 0x000fe2000a8f0eff */
[----:B------:R-:W-:Y:S01]  /*1200*/  IMAD.U32 R14, RZ, RZ, UR34 ;  /* 0x00000022ff0e7e24 */ /* 0x000fe2000f8e00ff */
[----:B------:R-:W-:Y:S01]  /*1210*/  ULEA UR20, UP4, UR15, UR28, 0x2 ;  /* 0x0000001c0f147291 */ /* 0x000fe2000f8810ff */
[----:B------:R-:W4:Y:S01]  /*1220*/  LDG.E R22, desc[UR36][R2.64+0x8] ;  /* 0x0000082402167981 */ /* 0x000f22000c1e1900 */
[----:B------:R-:W-:Y:S01]  /*1230*/  UIADD3 UR13, UP5, UPT, UR24, UR12, URZ ;  /* 0x0000000c180d7290 */ /* 0x000fe2000ffbe0ff */
[----:B------:R-:W-:Y:S01]  /*1240*/  MOV R15, UR30 ;  /* 0x0000001e000f7c02 */ /* 0x000fe20008000f00 */
[----:B------:R-:W-:Y:S01]  /*1250*/  ULEA.HI.X UR14, UR15, UR29, UR14, 0x2, UP4 ;  /* 0x0000001d0f0e7291 */ /* 0x000fe2000a0f140e */
[----:B------:R1:W4:Y:S01]  /*1260*/  LDG.E R13, desc[UR36][R10.64] ;  /* 0x000000240a0d7981 */ /* 0x000322000c1e1900 */
[----:B------:R-:W-:-:S02]  /*1270*/  ULEA.HI.X.SX32 UR12, UR12, URZ, 0x1, UP5 ;  /* 0x000000ff0c0c7291 */ /* 0x000fc4000a8f0eff */
[----:B------:R-:W-:Y:S01]  /*1280*/  ULEA UR15, UP4, UR13, UR28, 0x2 ;  /* 0x0000001c0d0f7291 */ /* 0x000fe2000f8810ff */
[----:B------:R-:W4:Y:S01]  /*1290*/  LDG.E R18, desc[UR36][R2.64+0xc] ;  /* 0x00000c2402127981 */ /* 0x000f22000c1e1900 */
[----:B0-----:R-:W-:-:S03]  /*12a0*/  MOV R5, UR14 ;  /* 0x0000000e00057c02 */ /* 0x001fc60008000f00 */
[----:B------:R-:W4:Y:S01]  /*12b0*/  LDG.E R14, desc[UR36][R14.64] ;  /* 0x000000240e0e7981 */ /* 0x000f22000c1e1900 */
[----:B-1----:R-:W-:Y:S01]  /*12c0*/  IMAD.U32 R10, RZ, RZ, UR31 ;  /* 0x0000001fff0a7e24 */ /* 0x002fe2000f8e00ff */
[----:B------:R-:W-:Y:S01]  /*12d0*/  MOV R11, UR18 ;  /* 0x00000012000b7c02 */ /* 0x000fe20008000f00 */
[----:B------:R-:W-:Y:S01]  /*12e0*/  ULEA.HI.X UR12, UR13, UR29, UR12, 0x2, UP4 ;  /* 0x0000001d0d0c7291 */ /* 0x000fe2000a0f140c */
[----:B------:R-:W-:Y:S01]  /*12f0*/  IMAD.U32 R4, RZ, RZ, UR20 ;  /* 0x00000014ff047e24 */ /* 0x000fe2000f8e00ff */
[----:B------:R-:W4:Y:S04]  /*1300*/  LDG.E R19, desc[UR36][R2.64+0x14] ;  /* 0x0000142402137981 */ /* 0x000f28000c1e1900 */
[----:B------:R-:W4:Y:S01]  /*1310*/  LDG.E R15, desc[UR36][R2.64+0x10] ;  /* 0x00001024020f7981 */ /* 0x000f22000c1e1900 */
[----:B------:R-:W-:-:S03]  /*1320*/  IMAD.U32 R8, RZ, RZ, UR15 ;  /* 0x0000000fff087e24 */ /* 0x000fc6000f8e00ff */
[----:B------:R-:W4:Y:S01]  /*1330*/  LDG.E R10, desc[UR36][R10.64] ;  /* 0x000000240a0a7981 */ /* 0x000f22000c1e1900 */
[----:B------:R-:W-:-:S03]  /*1340*/  MOV R9, UR12 ;  /* 0x0000000c00097c02 */ /* 0x000fc60008000f00 */
[----:B------:R-:W4:Y:S04]  /*1350*/  LDG.E R5, desc[UR36][R4.64] ;  /* 0x0000002404057981 */ /* 0x000f28000c1e1900 */
[----:B------:R-:W4:Y:S04]  /*1360*/  LDG.E R23, desc[UR36][R2.64+0x18] ;  /* 0x0000182402177981 */ /* 0x000f28000c1e1900 */
[----:B------:R-:W4:Y:S04]  /*1370*/  LDG.E R24, desc[UR36][R2.64+0x1c] ;  /* 0x00001c2402187981 */ /* 0x000f28000c1e1900 */
[----:B------:R-:W4:Y:S01]  /*1380*/  LDG.E R8, desc[UR36][R8.64] ;  /* 0x0000002408087981 */ /* 0x000f22000c1e1900 */
[----:B------:R-:W-:-:S04]  /*1390*/  UIADD3 UR8, UPT, UPT, UR8, 0x8, URZ ;  /* 0x0000000808087890 */ /* 0x000fc8000fffe0ff */
[----:B------:R-:W-:Y:S01]  /*13a0*/  UISETP.NE.AND UP4, UPT, UR8, UR9, UPT ;  /* 0x000000090800728c */ /* 0x000fe2000bf85270 */
[----:B--2--5:R-:W-:-:S04]  /*13b0*/  FFMA R7, R7, R20, R0 ;  /* 0x0000001407077223 */ /* 0x024fc80000000000 */
[----:B---3--:R-:W-:-:S04]  /*13c0*/  FFMA R7, R6, R21, R7 ;  /* 0x0000001506077223 */ /* 0x008fc80000000007 */
[----:B----4-:R-:W-:-:S04]  /*13d0*/  FFMA R12, R12, R22, R7 ;  /* 0x000000160c0c7223 */ /* 0x010fc80000000007 */
[----:B------:R-:W-:-:S04]  /*13e0*/  FFMA R13, R13, R18, R12 ;  /* 0x000000120d0d7223 */ /* 0x000fc8000000000c */
[----:B------:R-:W-:-:S04]  /*13f0*/  FFMA R13, R14, R15, R13 ;  /* 0x0000000f0e0d7223 */ /* 0x000fc8000000000d */
[----:B------:R-:W-:-:S04]  /*1400*/  FFMA R10, R10, R19, R13 ;  /* 0x000000130a0a7223 */ /* 0x000fc8000000000d */
[----:B------:R-:W-:-:S04]  /*1410*/  FFMA R5, R5, R23, R10 ;  /* 0x0000001705057223 */ /* 0x000fc8000000000a */
[----:B------:R-:W-:Y:S01]  /*1420*/  FFMA R0, R8, R24, R5 ;  /* 0x0000001808007223 */ /* 0x000fe20000000005 */
[----:B------:R-:W-:Y:S06]  /*1430*/  BRA.U UP4, `(.L_x_8) ;  /* 0xfffffff904a47547 */ /* 0x000fec000b83ffff */
[----:B------:R-:W-:-:S05]  /*1440*/  UMOV UR8, UR9 ;  /* 0x0000000900087c82 */ /* 0x000fca0008000000 */
.L_x_7:
[----:B------:R-:W-:-:S09]  /*1450*/  UISETP.NE.AND UP4, UPT, UR22, URZ, UPT ;  /* 0x000000ff1600728c */ /* 0x000fd2000bf85270 */
[----:B------:R-:W-:Y:S05]  /*1460*/  BRA.U !UP4, `(.L_x_9) ;  /* 0x000000050cbc7547 */ /* 0x000fea000b800000 */
[----:B------:R-:W-:Y:S01]  /*1470*/  UISETP.NE.AND UP4, UPT, UR23, URZ, UPT ;  /* 0x000000ff1700728c */ /* 0x000fe2000bf85270 */
[----:B------:R-:W-:Y:S10]  /*1480*/  BRA.U !UP3, `(.L_x_10) ;  /* 0x000000010bd87547 */ /* 0x000ff4000b800000 */
[----:B------:R-:W0:Y:S01]  /*1490*/  LDCU.64 UR12, c[0x0][0x380] ;  /* 0x00007000ff0c77ac */ /* 0x000e220008000a00 */
[----:B------:R-:W1:Y:S01]  /*14a0*/  LDCU.64 UR16, c[0x0][0x3f8] ;  /* 0x00007f00ff1077ac */ /* 0x000e620008000a00 */
[----:B------:R-:W-:Y:S01]  /*14b0*/  UIMAD UR18, UR25, UR8, UR27 ;  /* 0x00000008191272a4 */ /* 0x000fe2000f8e021b */
[----:B------:R-:W2:Y:S03]  /*14c0*/  LDCU.64 UR14, c[0x0][0x3f8] ;  /* 0x00007f00ff0e77ac */ /* 0x000ea60008000a00 */
[----:B------:R-:W-:Y:S02]  /*14d0*/  UIADD3 UR31, UP5, UPT, UR24, UR18, URZ ;  /* 0x00000012181f7290 */ /* 0x000fe4000ffbe0ff */
[----:B------:R-:W-:Y:S02]  /*14e0*/  UIADD3 UR20, UPT, UPT, UR25, UR18, URZ ;  /* 0x0000001219147290 */ /* 0x000fe4000fffe0ff */
[----:B------:R-:W-:-:S02]  /*14f0*/  ULEA.HI.X.SX32 UR28, UR18, URZ, 0x1, UP5 ;  /* 0x000000ff121c7291 */ /* 0x000fc4000a8f0eff */
[----:B------:R-:W-:Y:S02]  /*1500*/  UIADD3 UR18, UPT, UPT, UR11, UR8, URZ ;  /* 0x000000080b127290 */ /* 0x000fe4000fffe0ff */
[----:B------:R-:W-:Y:S02]  /*1510*/  UIADD3 UR30, UP5, UPT, UR24, UR20, URZ ;  /* 0x00000014181e7290 */ /* 0x000fe4000ffbe0ff */
[----:B0-----:R-:W-:Y:S02]  /*1520*/  ULEA UR35, UP6, UR31, UR12, 0x2 ;  /* 0x0000000c1f237291 */ /* 0x001fe4000f8c10ff */
[----:B-1----:R-:W-:Y:S02]  /*1530*/  UIMAD.WIDE.U32 UR16, UR18, 0x4, UR16 ;  /* 0x00000004121078a5 */ /* 0x002fe4000f8e0010 */
[----:B------:R-:W-:Y:S02]  /*1540*/  ULEA.HI.X.SX32 UR18, UR20, URZ, 0x1, UP5 ;  /* 0x000000ff14127291 */ /* 0x000fe4000a8f0eff */
[----:B------:R-:W-:Y:S01]  /*1550*/  ULEA.HI.X UR31, UR31, UR13, UR28, 0x2, UP6 ;  /* 0x0000000d1f1f7291 */ /* 0x000fe2000b0f141c */
[----:B------:R-:W-:Y:S01]  /*1560*/  IMAD.U32 R4, RZ, RZ, UR35 ;  /* 0x00000023ff047e24 */ /* 0x000fe2000f8e00ff */
[----:B------:R-:W-:Y:S01]  /*1570*/  ULEA UR34, UP5, UR30, UR12, 0x2 ;  /* 0x0000000c1e227291 */ /* 0x000fe2000f8a10ff */
[----:B------:R-:W-:Y:S01]  /*1580*/  MOV R11, UR17 ;  /* 0x00000011000b7c02 */ /* 0x000fe20008000f00 */
[----:B------:R-:W-:Y:S01]  /*1590*/  UIADD3 UR28, UP6, UPT, UR11, UR8, URZ ;  /* 0x000000080b1c7290 */ /* 0x000fe2000ffde0ff */
[----:B------:R-:W-:Y:S01]  /*15a0*/  IMAD.U32 R10, RZ, RZ, UR16 ;  /* 0x00000010ff0a7e24 */ /* 0x000fe2000f8e00ff */
[----:B------:R-:W-:Y:S01]  /*15b0*/  UIADD3 UR20, UPT, UPT, UR25, UR20, URZ ;  /* 0x0000001419147290 */ /* 0x000fe2000fffe0ff */
[----:B------:R-:W-:Y:S01]  /*15c0*/  MOV R5, UR31 ;  /* 0x0000001f00057c02 */ /* 0x000fe20008000f00 */
[----:B------:R-:W-:-:S02]  /*15d0*/  ULEA.HI.X UR30, UR30, UR13, UR18, 0x2, UP5 ;  /* 0x0000000d1e1e7291 */ /* 0x000fc4000a8f1412 */
[----:B------:R-:W-:Y:S01]  /*15e0*/  UIADD3.X UR29, UPT, UPT, URZ, URZ, URZ, UP6, !UPT ;  /* 0x000000ffff1d7290 */ /* 0x000fe2000b7fe4ff */
[----:B------:R-:W-:Y:S01]  /*15f0*/  IMAD.U32 R6, RZ, RZ, UR34 ;  /* 0x00000022ff067e24 */ /* 0x000fe2000f8e00ff */
[----:B--2---:R-:W-:Y:S01]  /*1600*/  ULEA UR33, UP5, UR28, UR14, 0x2 ;  /* 0x0000000e1c217291 */ /* 0x004fe2000f8a10ff */
[----:B------:R0:W2:Y:S01]  /*1610*/  LDG.E R12, desc[UR36][R10.64] ;  /* 0x000000240a0c7981 */ /* 0x0000a2000c1e1900 */
[----:B------:R-:W-:Y:S02]  /*1620*/  UIADD3 UR18, UP6, UPT, UR24, UR20, URZ ;  /* 0x0000001418127290 */ /* 0x000fe4000ffde0ff */
[----:B------:R-:W-:Y:S01]  /*1630*/  UIADD3 UR14, UPT, UPT, UR25, UR20, URZ ;  /* 0x00000014190e7290 */ /* 0x000fe2000fffe0ff */
[----:B------:R-:W2:Y:S01]  /*1640*/  LDG.E R5, desc[UR36][R4.64] ;  /* 0x0000002404057981 */ /* 0x000ea2000c1e1900 */
[----:B------:R-:W-:Y:S02]  /*1650*/  ULEA.HI.X UR29, UR28, UR15, UR29, 0x2, UP5 ;  /* 0x0000000f1c1d7291 */ /* 0x000fe4000a8f141d */
[----:B------:R-:W-:-:S02]  /*1660*/  ULEA.HI.X.SX32 UR20, UR20, URZ, 0x1, UP6 ;  /* 0x000000ff14147291 */ /* 0x000fc4000b0f0eff */
[----:B------:R-:W-:Y:S02]  /*1670*/  ULEA UR17, UP5, UR18, UR12, 0x2 ;  /* 0x0000000c12117291 */ /* 0x000fe4000f8a10ff */
[----:B------:R-:W-:Y:S02]  /*1680*/  UIADD3 UR15, UP6, UPT, UR24, UR14, URZ ;  /* 0x0000000e180f7290 */ /* 0x000fe4000ffde0ff */
[----:B------:R-:W-:Y:S02]  /*1690*/  ULEA.HI.X UR16, UR18, UR13, UR20, 0x2, UP5 ;  /* 0x0000000d12107291 */ /* 0x000fe4000a8f1414 */
[----:B------:R-:W-:Y:S02]  /*16a0*/  ULEA.HI.X.SX32 UR14, UR14, URZ, 0x1, UP6 ;  /* 0x000000ff0e0e7291 */ /* 0x000fe4000b0f0eff */
[----:B------:R-:W-:Y:S01]  /*16b0*/  ULEA UR12, UP5, UR15, UR12, 0x2 ;  /* 0x0000000c0f0c7291 */ /* 0x000fe2000f8a10ff */
[----:B------:R-:W-:Y:S01]  /*16c0*/  MOV R7, UR30 ;  /* 0x0000001e00077c02 */ /* 0x000fe20008000f00 */
[----:B------:R-:W-:Y:S01]  /*16d0*/  IMAD.U32 R2, RZ, RZ, UR33 ;  /* 0x00000021ff027e24 */ /* 0x000fe2000f8e00ff */
[----:B------:R-:W-:Y:S01]  /*16e0*/  MOV R3, UR29 ;  /* 0x0000001d00037c02 */ /* 0x000fe20008000f00 */
[----:B------:R-:W-:Y:S01]  /*16f0*/  ULEA.HI.X UR13, UR15, UR13, UR14, 0x2, UP5 ;  /* 0x0000000d0f0d7291 */ /* 0x000fe2000a8f140e */
[----:B------:R-:W-:Y:S01]  /*1700*/  IMAD.U32 R8, RZ, RZ, UR17 ;  /* 0x00000011ff087e24 */ /* 0x000fe2000f8e00ff */
[----:B------:R-:W-:Y:S01]  /*1710*/  MOV R9, UR16 ;  /* 0x0000001000097c02 */ /* 0x000fe20008000f00 */
[----:B------:R-:W3:Y:S01]  /*1720*/  LDG.E R6, desc[UR36][R6.64] ;  /* 0x0000002406067981 */ /* 0x000ee2000c1e1900 */
[----:B0-----:R-:W-:-:S03]  /*1730*/  IMAD.U32 R10, RZ, RZ, UR12 ;  /* 0x0000000cff0a7e24 */ /* 0x001fc6000f8e00ff */
[----:B------:R-:W3:Y:S01]  /*1740*/  LDG.E R13, desc[UR36][R2.64+0x4] ;  /* 0x00000424020d7981 */ /* 0x000ee2000c1e1900 */
[----:B------:R-:W-:-:S03]  /*1750*/  MOV R11, UR13 ;  /* 0x0000000d000b7c02 */ /* 0x000fc60008000f00 */
[----:B------:R-:W4:Y:S04]  /*1760*/  LDG.E R8, desc[UR36][R8.64] ;  /* 0x0000002408087981 */ /* 0x000f28000c1e1900 */
[----:B------:R-:W4:Y:S04]  /*1770*/  LDG.E R4, desc[UR36][R2.64+0x8] ;  /* 0x0000082402047981 */ /* 0x000f28000c1e1900 */
[----:B------:R-:W4:Y:S04]  /*1780*/  LDG.E R14, desc[UR36][R2.64+0xc] ;  /* 0x00000c24020e7981 */ /* 0x000f28000c1e1900 */
[----:B------:R-:W4:Y:S01]  /*1790*/  LDG.E R11, desc[UR36][R10.64] ;  /* 0x000000240a0b7981 */ /* 0x000f22000c1e1900 */
[----:B------:R-:W-:Y:S01]  /*17a0*/  UIADD3 UR8, UPT, UPT, UR8, 0x4, URZ ;  /* 0x0000000408087890 */ /* 0x000fe2000fffe0ff */
[----:B--2--5:R-:W-:-:S04]  /*17b0*/  FFMA R5, R5, R12, R0 ;  /* 0x0000000c05057223 */ /* 0x024fc80000000000 */
[----:B---3--:R-:W-:-:S04]  /*17c0*/  FFMA R5, R6, R13, R5 ;  /* 0x0000000d06057223 */ /* 0x008fc80000000005 */
[----:B----4-:R-:W-:-:S04]  /*17d0*/  FFMA R4, R8, R4, R5 ;  /* 0x0000000408047223 */ /* 0x010fc80000000005 */
[----:B------:R-:W-:-:S07]  /*17e0*/  FFMA R0, R11, R14, R4 ;  /* 0x0000000e0b007223 */ /* 0x000fce0000000004 */
.L_x_10:
[----:B------:R-:W-:Y:S05]  /*17f0*/  BRA.U !UP4, `(.L_x_9) ;  /* 0x000000010cd87547 */ /* 0x000fea000b800000 */
[----:B------:R-:W-:Y:S02]  /*1800*/  UISETP.NE.AND UP5, UPT, UR23, 0x1, UPT ;  /* 0x000000011700788c */ /* 0x000fe4000bfa5270 */
[----:B------:R-:W-:-:S07]  /*1810*/  ULOP3.LUT UP4, URZ, UR32, 0x1, URZ, 0xc0, !UPT ;  /* 0x0000000120ff7892 */ /* 0x000fce000f88c0ff */
[----:B------:R-:W-:Y:S05]  /*1820*/  BRA.U !UP5, `(.L_x_11) ;  /* 0x000000010d887547 */ /* 0x000fea000b800000 */
[----:B------:R-:W0:Y:S01]  /*1830*/  LDCU.64 UR28, c[0x0][0x380] ;  /* 0x00007000ff1c77ac */ /* 0x000e220008000a00 */
[----:B------:R-:W1:Y:S01]  /*1840*/  LDCU.64 UR12, c[0x0][0x3f8] ;  /* 0x00007f00ff0c77ac */ /* 0x000e620008000a00 */
[----:B------:R-:W-:Y:S01]  /*1850*/  UIMAD UR14, UR25, UR8, UR27 ;  /* 0x00000008190e72a4 */ /* 0x000fe2000f8e021b */
[----:B------:R-:W2:Y:S03]  /*1860*/  LDCU.64 UR30, c[0x0][0x3f8] ;  /* 0x00007f00ff1e77ac */ /* 0x000ea60008000a00 */
[----:B------:R-:W-:Y:S02]  /*1870*/  UIADD3 UR15, UP6, UPT, UR24, UR14, URZ ;  /* 0x0000000e180f7290 */ /* 0x000fe4000ffde0ff */
[----:B------:R-:W-:Y:S02]  /*1880*/  UIADD3 UR17, UPT, UPT, UR11, UR8, URZ ;  /* 0x000000080b117290 */ /* 0x000fe4000fffe0ff */
[----:B------:R-:W-:-:S02]  /*1890*/  ULEA.HI.X.SX32 UR16, UR14, URZ, 0x1, UP6 ;  /* 0x000000ff0e107291 */ /* 0x000fc4000b0f0eff */
[----:B0-----:R-:W-:Y:S02]  /*18a0*/  ULEA UR20, UP6, UR15, UR28, 0x2 ;  /* 0x0000001c0f147291 */ /* 0x001fe4000f8c10ff */
[----:B------:R-:W-:Y:S02]  /*18b0*/  UIADD3 UR14, UPT, UPT, UR25, UR14, URZ ;  /* 0x0000000e190e7290 */ /* 0x000fe4000fffe0ff */
[----:B------:R-:W-:Y:S02]  /*18c0*/  UIADD3 UR18, UP5, UPT, UR11, UR8, URZ ;  /* 0x000000080b127290 */ /* 0x000fe4000ffbe0ff */
[----:B------:R-:W-:Y:S02]  /*18d0*/  ULEA.HI.X UR16, UR15, UR29, UR16, 0x2, UP6 ;  /* 0x0000001d0f107291 */ /* 0x000fe4000b0f1410 */
[----:B------:R-:W-:Y:S02]  /*18e0*/  UIADD3 UR15, UP6, UPT, UR24, UR14, URZ ;  /* 0x0000000e180f7290 */ /* 0x000fe4000ffde0ff */
[----:B-1----:R-:W-:-:S02]  /*18f0*/  UIMAD.WIDE.U32 UR12, UR17, 0x4, UR12 ;  /* 0x00000004110c78a5 */ /* 0x002fc4000f8e000c */
[----:B------:R-:W-:Y:S02]  /*1900*/  UIADD3.X UR17, UPT, UPT, URZ, URZ, URZ, UP5, !UPT ;  /* 0x000000ffff117290 */ /* 0x000fe4000affe4ff */
[----:B------:R-:W-:Y:S02]  /*1910*/  ULEA.HI.X.SX32 UR14, UR14, URZ, 0x1, UP6 ;  /* 0x000000ff0e0e7291 */ /* 0x000fe4000b0f0eff */
[----:B------:R-:W-:Y:S01]  /*1920*/  ULEA UR28, UP5, UR15, UR28, 0x2 ;  /* 0x0000001c0f1c7291 */ /* 0x000fe2000f8a10ff */
[----:B------:R-:W-:Y:S01]  /*1930*/  IMAD.U32 R8, RZ, RZ, UR12 ;  /* 0x0000000cff087e24 */ /* 0x000fe2000f8e00ff */
[----:B--2---:R-:W-:Y:S01]  /*1940*/  ULEA UR30, UP6, UR18, UR30, 0x2 ;  /* 0x0000001e121e7291 */ /* 0x004fe2000f8c10ff */
[----:B------:R-:W-:Y:S01]  /*1950*/  MOV R3, UR16 ;  /* 0x0000001000037c02 */ /* 0x000fe20008000f00 */
[----:B------:R-:W-:Y:S01]  /*1960*/  ULEA.HI.X UR14, UR15, UR29, UR14, 0x2, UP5 ;  /* 0x0000001d0f0e7291 */ /* 0x000fe2000a8f140e */
[----:B------:R-:W-:Y:S01]  /*1970*/  MOV R9, UR13 ;  /* 0x0000000d00097c02 */ /* 0x000fe20008000f00 */
[----:B------:R-:W-:Y:S01]  /*1980*/  ULEA.HI.X UR17, UR18, UR31, UR17, 0x2, UP6 ;  /* 0x0000001f12117291 */ /* 0x000fe2000b0f1411 */
[----:B------:R-:W-:-:S02]  /*1990*/  IMAD.U32 R2, RZ, RZ, UR20 ;  /* 0x00000014ff027e24 */ /* 0x000fc4000f8e00ff */
[----:B------:R-:W-:Y:S01]  /*19a0*/  IMAD.U32 R6, RZ, RZ, UR30 ;  /* 0x0000001eff067e24 */ /* 0x000fe2000f8e00ff */
[----:B------:R-:W-:Y:S01]  /*19b0*/  MOV R5, UR14 ;  /* 0x0000000e00057c02 */ /* 0x000fe20008000f00 */
[----:B------:R-:W-:Y:S01]  /*19c0*/  IMAD.U32 R4, RZ, RZ, UR28 ;  /* 0x0000001cff047e24 */ /* 0x000fe2000f8e00ff */
[----:B------:R-:W-:Y:S01]  /*19d0*/  MOV R7, UR17 ;  /* 0x0000001100077c02 */ /* 0x000fe20008000f00 */
[----:B------:R-:W2:Y:S04]  /*19e0*/  LDG.E R8, desc[UR36][R8.64] ;  /* 0x0000002408087981 */ /* 0x000ea8000c1e1900 */
[----:B------:R-:W2:Y:S04]  /*19f0*/  LDG.E R3, desc[UR36][R2.64] ;  /* 0x0000002402037981 */ /* 0x000ea8000c1e1900 */
[----:B------:R-:W3:Y:S04]  /*1a00*/  LDG.E R6, desc[UR36][R6.64+0x4] ;  /* 0x0000042406067981 */ /* 0x000ee8000c1e1900 */
[----:B------:R-:W3:Y:S01]  /*1a10*/  LDG.E R5, desc[UR36][R4.64] ;  /* 0x0000002404057981 */ /* 0x000ee2000c1e1900 */
[----:B------:R-:W-:Y:S01]  /*1a20*/  UIADD3 UR8, UPT, UPT, UR8, 0x2, URZ ;  /* 0x0000000208087890 */ /* 0x000fe2000fffe0ff */
[----:B--2--5:R-:W-:-:S04]  /*1a30*/  FFMA R0, R3, R8, R0 ;  /* 0x0000000803007223 */ /* 0x024fc80000000000 */
[----:B---3--:R-:W-:-:S07]  /*1a40*/  FFMA R0, R5, R6, R0 ;  /* 0x0000000605007223 */ /* 0x008fce0000000000 */
.L_x_11:
[----:B------:R-:W-:Y:S05]  /*1a50*/  BRA.U !UP4, `(.L_x_9) ;  /* 0x000000010c407547 */ /* 0x000fea000b800000 */
[----:B------:R-:W0:Y:S01]  /*1a60*/  LDCU.64 UR16, c[0x0][0x380] ;  /* 0x00007000ff1077ac */ /* 0x000e220008000a00 */
[----:B------:R-:W1:Y:S01]  /*1a70*/  LDCU.64 UR12, c[0x0][0x3f8] ;  /* 0x00007f00ff0c77ac */ /* 0x000e620008000a00 */
[----:B------:R-:W-:Y:S02]  /*1a80*/  UIMAD UR14, UR25, UR8, UR27 ;  /* 0x00000008190e72a4 */ /* 0x000fe4000f8e021b */
[----:B------:R-:W-:Y:S02]  /*1a90*/  UIADD3 UR11, UPT, UPT, UR11, UR8, URZ ;  /* 0x000000080b0b7290 */ /* 0x000fe4000fffe0ff */
[----:B------:R-:W-:-:S04]  /*1aa0*/  UIADD3 UR15, UP4, UPT, UR24, UR14, URZ ;  /* 0x0000000e180f7290 */ /* 0x000fc8000ff9e0ff */
[----:B------:R-:W-:Y:S02]  /*1ab0*/  ULEA.HI.X.SX32 UR14, UR14, URZ, 0x1, UP4 ;  /* 0x000000ff0e0e7291 */ /* 0x000fe4000a0f0eff */
[----:B0-----:R-:W-:Y:S02]  /*1ac0*/  ULEA UR8, UP4, UR15, UR16, 0x2 ;  /* 0x000000100f087291 */ /* 0x001fe4000f8810ff */
[----:B-1----:R-:W-:Y:S02]  /*1ad0*/  UIMAD.WIDE.U32 UR12, UR11, 0x4, UR12 ;  /* 0x000000040b0c78a5 */ /* 0x002fe4000f8e000c */
[----:B------:R-:W-:Y:S02]  /*1ae0*/  ULEA.HI.X UR11, UR15, UR17, UR14, 0x2, UP4 ;  /* 0x000000110f0b7291 */ /* 0x000fe4000a0f140e */
[----:B------:R-:W-:Y:S02]  /*1af0*/  IMAD.U32 R2, RZ, RZ, UR8 ;  /* 0x00000008ff027e24 */ /* 0x000fe4000f8e00ff */
[----:B------:R-:W-:Y:S01]  /*1b00*/  IMAD.U32 R4, RZ, RZ, UR12 ;  /* 0x0000000cff047e24 */ /* 0x000fe2000f8e00ff */
[----:B------:R-:W-:-:S02]  /*1b10*/  MOV R5, UR13 ;  /* 0x0000000d00057c02 */ /* 0x000fc40008000f00 */
[----:B------:R-:W-:-:S03]  /*1b20*/  MOV R3, UR11 ;  /* 0x0000000b00037c02 */ /* 0x000fc60008000f00 */
[----:B------:R-:W2:Y:S04]  /*1b30*/  LDG.E R4, desc[UR36][R4.64] ;  /* 0x0000002404047981 */ /* 0x000ea8000c1e1900 */
[----:B------:R-:W2:Y:S02]  /*1b40*/  LDG.E R3, desc[UR36][R2.64] ;  /* 0x0000002402037981 */ /* 0x000ea4000c1e1900 */
[----:B--2--5:R-:W-:-:S07]  /*1b50*/  FFMA R0, R3, R4, R0 ;  /* 0x0000000403007223 */ /* 0x024fce0000000000 */
.L_x_9:
[----:B------:R-:W0:Y:S01]  /*1b60*/  LDCU.64 UR14, c[0x0][0x398] ;  /* 0x00007300ff0e77ac */ /* 0x000e220008000a00 */
[----:B------:R-:W-:Y:S02]  /*1b70*/  UIMAD UR8, UR25, UR7, UR27 ;  /* 0x00000007190872a4 */ /* 0x000fe4000f8e021b */
[----:B------:R-:W-:Y:S02]  /*1b80*/  UIADD3 UR7, UPT, UPT, UR7, 0x1, URZ ;  /* 0x0000000107077890 */ /* 0x000fe4000fffe0ff */
[----:B------:R-:W-:-:S04]  /*1b90*/  UIADD3 UR11, UP4, UPT, UR26, UR8, URZ ;  /* 0x000000081a0b7290 */ /* 0x000fc8000ff9e0ff */
[----:B------:R-:W-:Y:S02]  /*1ba0*/  ULEA.HI.X.SX32 UR12, UR8, URZ, 0x1, UP4 ;  /* 0x000000ff080c7291 */ /* 0x000fe4000a0f0eff */
[----:B0-----:R-:W-:-:S04]  /*1bb0*/  ULEA UR8, UP4, UR11, UR14, 0x2 ;  /* 0x0000000e0b087291 */ /* 0x001fc8000f8810ff */
[----:B------:R-:W-:Y:S02]  /*1bc0*/  ULEA.HI.X UR11, UR11, UR15, UR12, 0x2, UP4 ;  /* 0x0000000f0b0b7291 */ /* 0x000fe4000a0f140c */
[----:B------:R-:W-:Y:S01]  /*1bd0*/  IMAD.U32 R2, RZ, RZ, UR8 ;  /* 0x00000008ff027e24 */ /* 0x000fe2000f8e00ff */
[----:B------:R-:W-:-:S03]  /*1be0*/  UISETP.NE.AND UP4, UPT, UR7, 0x40, UPT ;  /* 0x000000400700788c */ /* 0x000fc6000bf85270 */
[----:B------:R-:W-:-:S05]  /*1bf0*/  MOV R3, UR11 ;  /* 0x0000000b00037c02 */ /* 0x000fca0008000f00 */
[----:B-----5:R0:W-:Y:S01]  /*1c00*/  STG.E desc[UR36][R2.64], R0 ;  /* 0x0000000002007986 */ /* 0x0201e2000c101924 */
[----:B------:R-:W-:Y:S05]  /*1c10*/  BRA.U UP4, `(.L_x_12) ;  /* 0xfffffff104787547 */ /* 0x000fea000b83ffff */
[----:B------:R-:W-:Y:S05]  /*1c20*/  BRA.U UP1, `(.L_x_13) ;  /* 0xfffffff101607547 */ /* 0x000fea000b83ffff */
[----:B------:R-:W-:Y:S05]  /*1c30*/  BRA.U UP2, `(.L_x_14) ;  /* 0xfffffff102487547 */ /* 0x000fea000b83ffff */
[----:B------:R-:W1:Y:S01]  /*1c40*/  LDCU UR5, c[0x0][0x388] ;  /* 0x00007100ff0577ac */ /* 0x000e620008000800 */
[----:B------:R-:W-:-:S04]  /*1c50*/  UIADD3 UR4, UPT, UPT, UR4, 0x1, URZ ;  /* 0x0000000104047890 */ /* 0x000fc8000fffe0ff */
[----:B-1----:R-:W-:-:S09]  /*1c60*/  UISETP.NE.AND UP1, UPT, UR4, UR5, UPT ;  /* 0x000000050400728c */ /* 0x002fd2000bf25270 */
[----:B------:R-:W-:Y:S05]  /*1c70*/  BRA.U UP1, `(.L_x_15) ;  /* 0xfffffff1012c7547 */ /* 0x000fea000b83ffff */
.L_x_1:
[----:B------:R-:W-:Y:S05]  /*1c80*/  BRA.U !UP0, `(.L_x_0) ;  /* 0x0000001d08387547 */ /* 0x000fea000b800000 */
[----:B------:R-:W1:Y:S02]  /*1c90*/  LDCU UR9, c[0x0][0x38c] ;  /* 0x00007180ff0977ac */ /* 0x000e640008000800 */
[----:B-1----:R-:W-:-:S09]  /*1ca0*/  UISETP.GT.AND UP0, UPT, UR9, URZ, UPT ;  /* 0x000000ff0900728c */ /* 0x002fd2000bf04270 */
[----:B------:R-:W-:Y:S05]  /*1cb0*/  BRA.U UP0, `(.L_x_16) ;  /* 0x0000000900b07547 */ /* 0x000fea000b800000 */
[----:B------:R-:W-:-:S05]  /*1cc0*/  UMOV UR4, URZ ;  /* 0x000000ff00047c82 */ /* 0x000fca0008000000 */
.L_x_20:
[----:B------:R-:W1:Y:S01]  /*1cd0*/  LDCU UR5, c[0x0][0x388] ;  /* 0x00007100ff0577ac */ /* 0x000e620008000800 */
[----:B------:R-:W-:Y:S02]  /*1ce0*/  UIMAD UR16, UR19, UR4, URZ ;  /* 0x00000004131072a4 */ /* 0x000fe4000f8e02ff */
[----:B------:R-:W-:-:S04]  /*1cf0*/  UIADD3 UR4, UPT, UPT, UR4, 0x1, URZ ;  /* 0x0000000104047890 */ /* 0x000fc8000fffe0ff */
[----:B-1----:R-:W-:-:S03]  /*1d00*/  UISETP.NE.AND UP0, UPT, UR4, UR5, UPT ;  /* 0x000000050400728c */ /* 0x002fc6000bf05270 */
[----:B--2---:R-:W-:-:S08]  /*1d10*/  UMOV UR5, URZ ;  /* 0x000000ff00057c82 */ /* 0x004fd00008000000 */
.L_x_19:
[----:B------:R-:W1:Y:S01]  /*1d20*/  LDCU UR6, c[0x0][0x390] ;  /* 0x00007200ff0677ac */ /* 0x000e620008000800 */
[----:B------:R-:W-:Y:S01]  /*1d30*/  UMOV UR8, UR5 ;  /* 0x0000000500087c82 */ /* 0x000fe20008000000 */
[----:B------:R-:W-:-:S04]  /*1d40*/  UIADD3 UR5, UPT, UPT, UR5, 0x1, URZ ;  /* 0x0000000105057890 */ /* 0x000fc8000fffe0ff */
[----:B-1----:R-:W-:-:S03]  /*1d50*/  UISETP.NE.AND UP1, UPT, UR5, UR6, UPT ;  /* 0x000000060500728c */ /* 0x002fc6000bf25270 */
[----:B--2---:R-:W-:-:S08]  /*1d60*/  UMOV UR6, URZ ;  /* 0x000000ff00067c82 */ /* 0x004fd00008000000 */
.L_x_18:
[----:B------:R-:W1:Y:S01]  /*1d70*/  LDCU UR7, c[0x0][0x394] ;  /* 0x00007280ff0777ac */ /* 0x000e620008000800 */
[----:B--2---:R-:W2:Y:S01]  /*1d80*/  LDCU.64 UR12, c[0x0][0x400] ;  /* 0x00008000ff0c77ac */ /* 0x004ea20008000a00 */
[----:B------:R-:W3:Y:S01]  /*1d90*/  LDCU.64 UR14, c[0x0][0x398] ;  /* 0x00007300ff0e77ac */ /* 0x000ee20008000a00 */
[----:B-1----:R-:W-:Y:S02]  /*1da0*/  UIMAD UR17, UR8, UR7, UR6 ;  /* 0x00000007081172a4 */ /* 0x002fe4000f8e0206 */
[----:B------:R-:W-:-:S04]  /*1db0*/  UIADD3 UR6, UPT, UPT, UR6, 0x1, URZ ;  /* 0x0000000106067890 */ /* 0x000fc8000fffe0ff */
[----:B------:R-:W-:-:S03]  /*1dc0*/  UISETP.NE.AND UP2, UPT, UR6, UR7, UPT ;  /* 0x000000070600728c */ /* 0x000fc6000bf45270 */
[----:B--23--:R-:W-:-:S08]  /*1dd0*/  UMOV UR7, URZ ;  /* 0x000000ff00077c82 */ /* 0x00cfd00008000000 */
.L_x_17:
[----:B------:R-:W-:-:S06]  /*1de0*/  UIMAD.WIDE.U32 UR10, UR7, 0x4, UR12 ;  /* 0x00000004070a78a5 */ /* 0x000fcc000f8e000c */
[----:B0-----:R-:W-:Y:S01]  /*1df0*/  IMAD.U32 R2, RZ, RZ, UR10 ;  /* 0x0000000aff027e24 */ /* 0x001fe2000f8e00ff */
[----:B------:R-:W-:-:S05]  /*1e00*/  MOV R3, UR11 ;  /* 0x0000000b00037c02 */ /* 0x000fca0008000f00 */
[----:B--2---:R-:W2:Y:S01]  /*1e10*/  LDG.E R9, desc[UR36][R2.64] ;  /* 0x0000002402097981 */ /* 0x004ea2000c1e1900 */
        /* <DEDUP_REMOVED lines=135> */
[----:B------:R-:W3:Y:S01]  /*2690*/  LDG.E R9, desc[UR36][R2.64+0x3c] ;  /* 0x00003c2402097981 */ /* 0x000ee2000c1e1900 */
        /* <DEDUP_REMOVED lines=8> */
[----:B---3--:R2:W-:Y:S01]  /*2720*/  STG.E desc[UR36][R6.64], R9 ;  /* 0x0000000906007986 */ /* 0x0085e2000c101924 */
[----:B------:R-:W-:Y:S05]  /*2730*/  BRA.U UP3, `(.L_x_17) ;  /* 0xfffffff503a87547 */ /* 0x000fea000b83ffff */
[----:B------:R-:W-:Y:S05]  /*2740*/  BRA.U UP2, `(.L_x_18) ;  /* 0xfffffff502887547 */ /* 0x000fea000b83ffff */
[----:B------:R-:W-:Y:S05]  /*2750*/  BRA.U UP1, `(.L_x_19) ;  /* 0xfffffff501707547 */ /* 0x000fea000b83ffff */
[----:B------:R-:W-:Y:S05]  /*2760*/  BRA.U UP0, `(.L_x_20) ;  /* 0xfffffff500587547 */ /* 0x000fea000b83ffff */
[----:B------:R-:W-:Y:S05]  /*2770*/  BRA `(.L_x_0) ;  /* 0x00000010007c7947 */ /* 0x000fea0003800000 */
.L_x_16:
[----:B------:R-:W1:Y:S01]  /*2780*/  LDCU.64 UR10, c[0x0][0x3f8] ;  /* 0x00007f00ff0a77ac */ /* 0x000e620008000a00 */
[----:B------:R-:W-:Y:S02]  /*2790*/  ULOP3.LUT UR31, UR9, 0x7, URZ, 0xc0, !UPT ;  /* 0x00000007091f7892 */ /* 0x000fe4000f8ec0ff */
[----:B------:R-:W-:Y:S02]  /*27a0*/  ULOP3.LUT UR32, UR9, 0x3, URZ, 0xc0, !UPT ;  /* 0x0000000309207892 */ /* 0x000fe4000f8ec0ff */
[----:B------:R-:W-:Y:S02]  /*27b0*/  UIADD3 UR4, UPT, UPT, UR31, -0x1, URZ ;  /* 0xffffffff1f047890 */ /* 0x000fe4000fffe0ff */
[----:B------:R-:W-:Y:S02]  /*27c0*/  ULOP3.LUT UR9, UR9, 0x7ffffff8, URZ, 0xc0, !UPT ;  /* 0x7ffffff809097892 */ /* 0x000fe4000f8ec0ff */
[----:B-1----:R-:W-:-:S04]  /*27d0*/  UIADD3 UR10, UP0, UPT, UR10, 0x10, URZ ;  /* 0x000000100a0a7890 */ /* 0x002fc8000ff1e0ff */
[----:B------:R-:W-:Y:S02]  /*27e0*/  UIADD3.X UR11, UPT, UPT, URZ, UR11, URZ, UP0, !UPT ;  /* 0x0000000bff0b7290 */ /* 0x000fe400087fe4ff */
[----:B------:R-:W-:-:S03]  /*27f0*/  UISETP.GE.U32.AND UP0, UPT, UR4, 0x3, UPT ;  /* 0x000000030400788c */ /* 0x000fc6000bf06070 */
[----:B------:R-:W-:-:S08]  /*2800*/  UMOV UR4, URZ ;  /* 0x000000ff00047c82 */ /* 0x000fd00008000000 */
.L_x_29:
[----:B-1----:R-:W1:Y:S02]  /*2810*/  LDCU UR5, c[0x0][0x38c] ;  /* 0x00007180ff0577ac */ /* 0x002e640008000800 */
[----:B-1----:R-:W-:-:S04]  /*2820*/  UIMAD UR5, UR25, UR5, URZ ;  /* 0x00000005190572a4 */ /* 0x002fc8000f8e02ff */
[----:B------:R-:W-:-:S03]  /*2830*/  UIMAD UR12, UR5, UR4, URZ ;  /* 0x00000004050c72a4 */ /* 0x000fc6000f8e02ff */
[----:B------:R-:W-:-:S09]  /*2840*/  UMOV UR5, URZ ;  /* 0x000000ff00057c82 */ /* 0x000fd20008000000 */
.L_x_28:
[----:B-1----:R-:W1:Y:S01]  /*2850*/  LDCU UR6, c[0x0][0x390] ;  /* 0x00007200ff0677ac */ /* 0x002e620008000800 */
[----:B------:R-:W-:Y:S01]  /*2860*/  UMOV UR13, UR5 ;  /* 0x00000005000d7c82 */ /* 0x000fe20008000000 */
[----:B------:R-:W-:-:S04]  /*2870*/  UIADD3 UR5, UPT, UPT, UR5, 0x1, URZ ;  /* 0x0000000105057890 */ /* 0x000fc8000fffe0ff */
[----:B-1----:R-:W-:-:S03]  /*2880*/  UISETP.NE.AND UP1, UPT, UR5, UR6, UPT ;  /* 0x000000060500728c */ /* 0x002fc6000bf25270 */
[----:B------:R-:W-:-:S08]  /*2890*/  UMOV UR6, URZ ;  /* 0x000000ff00067c82 */ /* 0x000fd00008000000 */
.L_x_27:
[----:B-1----:R-:W1:Y:S01]  /*28a0*/  LDCU UR7, c[0x0][0x390] ;  /* 0x00007200ff0777ac */ /* 0x002e620008000800 */
[----:B------:R-:W2:Y:S01]  /*28b0*/  LDCU UR8, c[0x0][0x394] ;  /* 0x00007280ff0877ac */ /* 0x000ea20008000800 */
[----:B-1----:R-:W-:Y:S02]  /*28c0*/  UIMAD UR15, UR7, 0x7, UR13 ;  /* 0x00000007070f78a4 */ /* 0x002fe4000f8e020d */
[----:B------:R-:W-:Y:S02]  /*28d0*/  UIMAD UR17, UR7, 0x5, UR13 ;  /* 0x00000005071178a4 */ /* 0x000fe4000f8e020d */
[----:B------:R-:W-:Y:S02]  /*28e0*/  ULEA UR18, UR7, UR13, 0x2 ;  /* 0x0000000d07127291 */ /* 0x000fe4000f8e10ff */
[----:B------:R-:W-:Y:S02]  /*28f0*/  UIMAD UR19, UR7, 0x3, UR13 ;  /* 0x00000003071378a4 */ /* 0x000fe4000f8e020d */
[----:B------:R-:W-:-:S02]  /*2900*/  ULEA UR20, UR7, UR13, 0x1 ;  /* 0x0000000d07147291 */ /* 0x000fc4000f8e08ff */
[----:B------:R-:W-:Y:S02]  /*2910*/  UIADD3 UR21, UPT, UPT, UR13, UR7, URZ ;  /* 0x000000070d157290 */ /* 0x000fe4000fffe0ff */
[----:B------:R-:W-:Y:S02]  /*2920*/  UIMAD UR16, UR7, 0x6, UR13 ;  /* 0x00000006071078a4 */ /* 0x000fe4000f8e020d */
[----:B--2---:R-:W-:Y:S02]  /*2930*/  UIMAD UR14, UR13, UR8, UR6 ;  /* 0x000000080d0e72a4 */ /* 0x004fe4000f8e0206 */
[----:B------:R-:W-:Y:S02]  /*2940*/  UIMAD UR15, UR15, UR8, UR6 ;  /* 0x000000080f0f72a4 */ /* 0x000fe4000f8e0206 */
[----:B------:R-:W-:Y:S02]  /*2950*/  UIMAD UR16, UR16, UR8, UR6 ;  /* 0x00000008101072a4 */ /* 0x000fe4000f8e0206 */
[----:B------:R-:W-:-:S02]  /*2960*/  UIMAD UR17, UR17, UR8, UR6 ;  /* 0x00000008111172a4 */ /* 0x000fc4000f8e0206 */
[----:B------:R-:W-:Y:S02]  /*2970*/  UIMAD UR18, UR18, UR8, UR6 ;  /* 0x00000008121272a4 */ /* 0x000fe4000f8e0206 */
[----:B------:R-:W-:Y:S02]  /*2980*/  UIMAD UR19, UR19, UR8, UR6 ;  /* 0x00000008131372a4 */ /* 0x000fe4000f8e0206 */
[----:B------:R-:W-:Y:S02]  /*2990*/  UIMAD UR20, UR20, UR8, UR6 ;  /* 0x00000008141472a4 */ /* 0x000fe4000f8e0206 */
[----:B------:R-:W-:Y:S02]  /*29a0*/  UIMAD UR21, UR21, UR8, UR6 ;  /* 0x00000008151572a4 */ /* 0x000fe4000f8e0206 */
[----:B------:R-:W-:Y:S01]  /*29b0*/  UIADD3 UR6, UPT, UPT, UR6, 0x1, URZ ;  /* 0x0000000106067890 */ /* 0x000fe2000fffe0ff */
[----:B------:R-:W-:-:S03]  /*29c0*/  UMOV UR7, URZ ;  /* 0x000000ff00077c82 */ /* 0x000fc60008000000 */
[----:B------:R-:W-:-:S11]  /*29d0*/  UISETP.NE.AND UP2, UPT, UR6, UR8, UPT ;  /* 0x000000080600728c */ /* 0x000fd6000bf45270 */
.L_x_26:
[----:B-1----:R-:W1:Y:S01]  /*29e0*/  LDCU.64 UR22, c[0x0][0x400] ;  /* 0x00008000ff1677ac */ /* 0x002e620008000a00 */
[----:B------:R-:W2:Y:S01]  /*29f0*/  LDCU UR8, c[0x0][0x38c] ;  /* 0x00007180ff0877ac */ /* 0x000ea20008000800 */
[----:B-1----:R-:W-:-:S06]  /*2a00*/  UIMAD.WIDE.U32 UR22, UR7, 0x4, UR22 ;  /* 0x00000004071678a5 */ /* 0x002fcc000f8e0016 */
[----:B0-----:R-:W-:Y:S01]  /*2a10*/  IMAD.U32 R2, RZ, RZ, UR22 ;  /* 0x00000016ff027e24 */ /* 0x001fe2000f8e00ff */
[----:B------:R-:W-:-:S05]  /*2a20*/  MOV R3, UR23 ;  /* 0x0000001700037c02 */ /* 0x000fca0008000f00 */
[----:B------:R0:W5:Y:S01]  /*2a30*/  LDG.E R0, desc[UR36][R2.64] ;  /* 0x0000002402007981 */ /* 0x000162000c1e1900 */
[----:B--2---:R-:W-:Y:S02]  /*2a40*/  UISETP.GE.U32.AND UP3, UPT, UR8, 0x8, UPT ;  /* 0x000000080800788c */ /* 0x004fe4000bf66070 */
[----:B------:R-:W-:-:S03]  /*2a50*/  UIMAD UR24, UR7, UR8, URZ ;  /* 0x00000008071872a4 */ /* 0x000fc6000f8e02ff */
[----:B------:R-:W-:-:S04]  /*2a60*/  UMOV UR8, URZ ;  /* 0x000000ff00087c82 */ /* 0x000fc80008000000 */
[----:B0-----:R-:W-:Y:S05]  /*2a70*/  BRA.U !UP3, `(.L_x_21) ;  /* 0x000000050ba47547 */ /* 0x001fea000b800000 */
[----:B------:R-:W-:Y:S01]  /*2a80*/  UIMAD.WIDE.U32 UR22, UR24, 0x4, UR10 ;  /* 0x00000004181678a5 */ /* 0x000fe2000f8e000a */
[----:B------:R-:W0:Y:S05]  /*2a90*/  LDCU.64 UR40, c[0x0][0x380] ;  /* 0x00007000ff2877ac */ /* 0x000e2a0008000a00 */
[----:B------:R-:W-:Y:S01]  /*2aa0*/  IMAD.U32 R2, RZ, RZ, UR22 ;  /* 0x00000016ff027e24 */ /* 0x000fe2000f8e00ff */
[----:B------:R-:W-:Y:S01]  /*2ab0*/  MOV R5, UR23 ;  /* 0x0000001700057c02 */ /* 0x000fe20008000f00 */
[----:B------:R-:W-:Y:S01]  /*2ac0*/  IMAD.U32 R4, RZ, RZ, UR22 ;  /* 0x00000016ff047e24 */ /* 0x000fe2000f8e00ff */
[----:B------:R-:W-:Y:S01]  /*2ad0*/  MOV R3, UR23 ;  /* 0x0000001700037c02 */ /* 0x000fe20008000f00 */
[----:B------:R-:W-:Y:S01]  /*2ae0*/  IMAD.MOV.U32 R11, RZ, RZ, R2 ;  /* 0x000000ffff0b7224 */ /* 0x000fe200078e0002 */
[----:B------:R-:W-:Y:S01]  /*2af0*/  MOV R12, R5 ;  /* 0x00000005000c7202 */ /* 0x000fe20000000f00 */
[----:B------:R-:W-:Y:S01]  /*2b00*/  UIADD3 UR47, UPT, UPT, -UR9, URZ, URZ ;  /* 0x000000ff092f7290 */ /* 0x000fe2000fffe1ff */
[----:B------:R-:W-:Y:S01]  /*2b10*/  UMOV UR8, UR21 ;  /* 0x0000001500087c82 */ /* 0x000fe20008000000 */
[----:B------:R-:W-:Y:S01]  /*2b20*/  UMOV UR22, UR20 ;  /* 0x0000001400167c82 */ /* 0x000fe20008000000 */
[----:B------:R-:W-:Y:S01]  /*2b30*/  UMOV UR23, UR19 ;  /* 0x0000001300177c82 */ /* 0x000fe20008000000 */
[----:B------:R-:W-:Y:S01]  /*2b40*/  UMOV UR26, UR18 ;  /* 0x00000012001a7c82 */ /* 0x000fe20008000000 */
[----:B------:R-:W-:Y:S01]  /*2b50*/  UMOV UR27, UR17 ;  /* 0x00000011001b7c82 */ /* 0x000fe20008000000 */
[----:B------:R-:W-:Y:S01]  /*2b60*/  UMOV UR28, UR16 ;  /* 0x00000010001c7c82 */ /* 0x000fe20008000000 */
[----:B------:R-:W-:Y:S01]  /*2b70*/  UMOV UR29, UR15 ;  /* 0x0000000f001d7c82 */ /* 0x000fe20008000000 */
[----:B0-----:R-:W-:-:S05]  /*2b80*/  UMOV UR30, UR14 ;  /* 0x0000000e001e7c82 */ /* 0x001fca0008000000 */
.L_x_22:
[----:B------:R-:W-:Y:S02]  /*2b90*/  UIADD3 UR45, UP5, UPT, UR12, UR30, URZ ;  /* 0x0000001e0c2d7290 */ /* 0x000fe4000ffbe0ff */
[----:B------:R-:W-:Y:S02]  /*2ba0*/  UIADD3 UR44, UP3, UPT, UR12, UR8, URZ ;  /* 0x000000080c2c7290 */ /* 0x000fe4000ff7e0ff */
[----:B------:R-:W-:Y:S02]  /*2bb0*/  ULEA.HI.X.SX32 UR34, UR30, URZ, 0x1, UP5 ;  /* 0x000000ff1e227291 */ /* 0x000fe4000a8f0eff */
[----:B------:R-:W-:Y:S02]  /*2bc0*/  ULEA UR51, UP6, UR45, UR40, 0x2 ;  /* 0x000000282d337291 */ /* 0x000fe4000f8c10ff */
[----:B------:R-:W-:Y:S02]  /*2bd0*/  ULEA.HI.X.SX32 UR33, UR8, URZ, 0x1, UP3 ;  /* 0x000000ff08217291 */ /* 0x000fe400098f0eff */
[----:B------:R-:W-:-:S02]  /*2be0*/  ULEA.HI.X UR45, UR45, UR41, UR34, 0x2, UP6 ;  /* 0x000000292d2d7291 */ /* 0x000fc4000b0f1422 */
[----:B------:R-:W-:Y:S01]  /*2bf0*/  ULEA UR49, UP6, UR44, UR40, 0x2 ;  /* 0x000000282c317291 */ /* 0x000fe2000f8c10ff */
[----:B------:R-:W-:Y:S01]  /*2c00*/  IMAD.U32 R2, RZ, RZ, UR51 ;  /* 0x00000033ff027e24 */ /* 0x000fe2000f8e00ff */
[----:B------:R-:W-:Y:S02]  /*2c10*/  UIADD3 UR42, UP4, UPT, UR12, UR22, URZ ;  /* 0x000000160c2a7290 */ /* 0x000fe4000ff9e0ff */
[----:B------:R-:W-:Y:S01]  /*2c20*/  MOV R3, UR45 ;  /* 0x0000002d00037c02 */ /* 0x000fe20008000f00 */
[----:B------:R-:W-:Y:S02]  /*2c30*/  UIADD3 UR46, UP5, UPT, UR12, UR23, URZ ;  /* 0x000000170c2e7290 */ /* 0x000fe4000ffbe0ff */
[----:B------:R-:W-:Y:S02]  /*2c40*/  ULEA.HI.X UR44, UR44, UR41, UR33, 0x2, UP6 ;  /* 0x000000292c2c7291 */ /* 0x000fe4000b0f1421 */
[----:B------:R-:W-:Y:S01]  /*2c50*/  ULEA.HI.X.SX32 UR35, UR22, URZ, 0x1, UP4 ;  /* 0x000000ff16237291 */ /* 0x000fe2000a0f0eff */
[----:B------:R0:W2:Y:S01]  /*2c60*/  LDG.E R9, desc[UR36][R2.64] ;  /* 0x0000002402097981 */ /* 0x0000a2000c1e1900 */
[----:B------:R-:W-:-:S02]  /*2c70*/  ULEA UR48, UP6, UR42, UR40, 0x2 ;  /* 0x000000282a307291 */ /* 0x000fc4000f8c10ff */
[----:B------:R-:W-:Y:S02]  /*2c80*/  UIADD3 UR34, UP3, UPT, UR12, UR26, URZ ;  /* 0x0000001a0c227290 */ /* 0x000fe4000ff7e0ff */
[----:B------:R-:W-:Y:S02]  /*2c90*/  ULEA.HI.X.SX32 UR33, UR23, URZ, 0x1, UP5 ;  /* 0x000000ff17217291 */ /* 0x000fe4000a8f0eff */
[----:B------:R-:W-:Y:S02]  /*2ca0*/  ULEA.HI.X UR42, UR42, UR41, UR35, 0x2, UP6 ;  /* 0x000000292a2a7291 */ /* 0x000fe4000b0f1423 */
[----:B------:R-:W-:Y:S01]  /*2cb0*/  ULEA UR50, UP5, UR46, UR40, 0x2 ;  /* 0x000000282e327291 */ /* 0x000fe2000f8a10ff */
[----:B0-----:R-:W-:Y:S01]  /*2cc0*/  IMAD.MOV.U32 R2, RZ, RZ, R11 ;  /* 0x000000ffff027224 */ /* 0x001fe200078e000b */
[----:B------:R-:W-:Y:S01]  /*2cd0*/  MOV R3, R12 ;  /* 0x0000000c00037202 */ /* 0x000fe20000000f00 */
[----:B------:R-:W-:Y:S01]  /*2ce0*/  IMAD.U32 R4, RZ, RZ, UR49 ;  /* 0x00000031ff047e24 */ /* 0x000fe2000f8e00ff */
[----:B------:R-:W-:Y:S01]  /*2cf0*/  MOV R5, UR44 ;  /* 0x0000002c00057c02 */ /* 0x000fe20008000f00 */
[----:B------:R-:W-:-:S02]  /*2d00*/  UIADD3 UR43, UP4, UPT, UR12, UR27, URZ ;  /* 0x0000001b0c2b7290 */ /* 0x000fc4000ff9e0ff */
[----:B------:R-:W-:Y:S01]  /*2d10*/  ULEA.HI.X.SX32 UR45, UR26, URZ, 0x1, UP3 ;  /* 0x000000ff1a2d7291 */ /* 0x000fe200098f0eff */
[----:B------:R-:W2:Y:S01]  /*2d20*/  LDG.E R11, desc[UR36][R2.64+-0x10] ;  /* 0xfffff024020b7981 */ /* 0x000ea2000c1e1900 */
[----:B------:R-:W-:Y:S02]  /*2d30*/  ULEA.HI.X UR46, UR46, UR41, UR33, 0x2, UP5 ;  /* 0x000000292e2e7291 */ /* 0x000fe4000a8f1421 */
[----:B------:R-:W-:Y:S01]  /*2d40*/  ULEA UR49, UP3, UR34, UR40, 0x2 ;  /* 0x0000002822317291 */ /* 0x000fe2000f8610ff */
[----:B------:R-:W-:Y:S01]  /*2d50*/  IMAD.U32 R6, RZ, RZ, UR48 ;  /* 0x00000030ff067e24 */ /* 0x000fe2000f8e00ff */
[----:B------:R-:W-:Y:S01]  /*2d60*/  MOV R7, UR42 ;  /* 0x0000002a00077c02 */ /* 0x000fe20008000f00 */
[----:B------:R-:W-:Y:S01]  /*2d70*/  ULEA.HI.X.SX32 UR44, UR27, URZ, 0x1, UP4 ;  /* 0x000000ff1b2c7291 */ /* 0x000fe2000a0f0eff */
[----:B------:R0:W3:Y:S01]  /*2d80*/  LDG.E R8, desc[UR36][R4.64] ;  /* 0x0000002404087981 */ /* 0x0000e2000c1e1900 */
[----:B------:R-:W-:Y:S02]  /*2d90*/  UIADD3 UR35, UP6, UPT, UR12, UR28, URZ ;  /* 0x0000001c0c237290 */ /* 0x000fe4000ffde0ff */
[----:B------:R-:W-:Y:S01]  /*2da0*/  ULEA UR48, UP4, UR43, UR40, 0x2 ;  /* 0x000000282b307291 */ /* 0x000fe2000f8810ff */
[----:B------:R-:W3:Y:S01]  /*2db0*/  LDG.E R13, desc[UR36][R2.64+-0xc] ;  /* 0xfffff424020d7981 */ /* 0x000ee2000c1e1900 */
[----:B------:R-:W-:Y:S01]  /*2dc0*/  ULEA.HI.X UR34, UR34, UR41, UR45, 0x2, UP3 ;  /* 0x0000002922227291 */ /* 0x000fe200098f142d */
[----:B------:R-:W-:Y:S01]  /*2dd0*/  IMAD.U32 R22, RZ, RZ, UR50 ;  /* 0x00000032ff167e24 */ /* 0x000fe2000f8e00ff */
[----:B------:R-:W-:Y:S01]  /*2de0*/  MOV R23, UR46 ;  /* 0x0000002e00177c02 */ /* 0x000fe20008000f00 */
[----:B------:R1:W4:Y:S01]  /*2df0*/  LDG.E R10, desc[UR36][R6.64] ;  /* 0x00000024060a7981 */ /* 0x000322000c1e1900 */
[----:B------:R-:W-:-:S02]  /*2e00*/  UIADD3 UR33, UP5, UPT, UR12, UR29, URZ ;  /* 0x0000001d0c217290 */ /* 0x000fc4000ffbe0ff */
[----:B------:R-:W-:Y:S01]  /*2e10*/  ULEA.HI.X.SX32 UR42, UR28, URZ, 0x1, UP6 ;  /* 0x000000ff1c2a7291 */ /* 0x000fe2000b0f0eff */
[----:B------:R-:W4:Y:S01]  /*2e20*/  LDG.E R20, desc[UR36][R2.64+-0x8] ;  /* 0xfffff82402147981 */ /* 0x000f22000c1e1900 */
[----:B------:R-:W-:Y:S02]  /*2e30*/  ULEA UR45, UP3, UR35, UR40, 0x2 ;  /* 0x00000028232d7291 */ /* 0x000fe4000f8610ff */
[----:B------:R-:W-:Y:S01]  /*2e40*/  ULEA.HI.X UR43, UR43, UR41, UR44, 0x2, UP4 ;  /* 0x000000292b2b7291 */ /* 0x000fe2000a0f142c */
[----:B------:R-:W-:Y:S01]  /*2e50*/  IMAD.U32 R24, RZ, RZ, UR49 ;  /* 0x00000031ff187e24 */ /* 0x000fe2000f8e00ff */
[----:B------:R-:W-:Y:S01]  /*2e60*/  MOV R25, UR34 ;  /* 0x0000002200197c02 */ /* 0x000fe20008000f00 */
[----:B------:R-:W4:Y:S01]  /*2e70*/  LDG.E R12, desc[UR36][R22.64] ;  /* 0x00000024160c7981 */ /* 0x000f22000c1e1900 */
[----:B------:R-:W-:Y:S01]  /*2e80*/  ULEA.HI.X.SX32 UR34, UR29, URZ, 0x1, UP5 ;  /* 0x000000ff1d227291 */ /* 0x000fe2000a8f0eff */
[----:B------:R-:W-:Y:S01]  /*2e90*/  MOV R14, UR48 ;  /* 0x00000030000e7c02 */ /* 0x000fe20008000f00 */
[----:B------:R-:W-:Y:S01]  /*2ea0*/  ULEA UR44, UP4, UR33, UR40, 0x2 ;  /* 0x00000028212c7291 */ /* 0x000fe2000f8810ff */
[----:B------:R-:W4:Y:S01]  /*2eb0*/  LDG.E R21, desc[UR36][R2.64+-0x4] ;  /* 0xfffffc2402157981 */ /* 0x000f22000c1e1900 */
[----:B------:R-:W-:Y:S01]  /*2ec0*/  ULEA.HI.X UR35, UR35, UR41, UR42, 0x2, UP3 ;  /* 0x0000002923237291 */ /* 0x000fe200098f142a */
[----:B------:R-:W-:Y:S01]  /*2ed0*/  IMAD.U32 R15, RZ, RZ, UR43 ;  /* 0x0000002bff0f7e24 */ /* 0x000fe2000f8e00ff */
[----:B------:R-:W-:Y:S01]  /*2ee0*/  ULEA.HI.X UR33, UR33, UR41, UR34, 0x2, UP4 ;  /* 0x0000002921217291 */ /* 0x000fe2000a0f1422 */
[----:B------:R-:W4:Y:S01]  /*2ef0*/  LDG.E R18, desc[UR36][R24.64] ;  /* 0x0000002418127981 */ /* 0x000f22000c1e1900 */
[----:B0-----:R-:W-:-:S03]  /*2f00*/  MOV R4, UR45 ;  /* 0x0000002d00047c02 */ /* 0x001fc60008000f00 */
[----:B------:R-:W4:Y:S01]  /*2f10*/  LDG.E R19, desc[UR36][R2.64] ;  /* 0x0000002402137981 */ /* 0x000f22000c1e1900 */
[----:B------:R-:W-:Y:S01]  /*2f20*/  MOV R5, UR35 ;  /* 0x0000002300057c02 */ /* 0x000fe20008000f00 */
[----:B-1----:R-:W-:Y:S02]  /*2f30*/  IMAD.U32 R6, RZ, RZ, UR44 ;  /* 0x0000002cff067e24 */ /* 0x002fe4000f8e00ff */
[----:B------:R-:W4:Y:S01]  /*2f40*/  LDG.E R14, desc[UR36][R14.64] ;  /* 0x000000240e0e7981 */ /* 0x000f22000c1e1900 */
[----:B------:R-:W-:-:S03]  /*2f50*/  MOV R7, UR33 ;  /* 0x0000002100077c02 */ /* 0x000fc60008000f00 */
[----:B------:R-:W4:Y:S04]  /*2f60*/  LDG.E R23, desc[UR36][R2.64+0x4] ;  /* 0x0000042402177981 */ /* 0x000f28000c1e1900 */
[----:B------:R-:W4:Y:S04]  /*2f70*/  LDG.E R4, desc[UR36][R4.64] ;  /* 0x0000002404047981 */ /* 0x000f28000c1e1900 */
[----:B------:R-:W4:Y:S04]  /*2f80*/  LDG.E R25, desc[UR36][R2.64+0x8] ;  /* 0x0000082402197981 */ /* 0x000f28000c1e1900 */
[----:B------:R-:W4:Y:S04]  /*2f90*/  LDG.E R6, desc[UR36][R6.64] ;  /* 0x0000002406067981 */ /* 0x000f28000c1e1900 */
[----:B------:R-:W4:Y:S01]  /*2fa0*/  LDG.E R27, desc[UR36][R2.64+0xc] ;  /* 0x00000c24021b7981 */ /* 0x000f22000c1e1900 */
[----:B------:R-:W-:-:S04]  /*2fb0*/  UIADD3 UR47, UPT, UPT, UR47, 0x8, URZ ;  /* 0x000000082f2f7890 */ /* 0x000fc8000fffe0ff */
[----:B------:R-:W-:Y:S02]  /*2fc0*/  UISETP.NE.AND UP3, UPT, UR47, URZ, UPT ;  /* 0x000000ff2f00728c */ /* 0x000fe4000bf65270 */
[----:B------:R-:W-:Y:S02]  /*2fd0*/  ULEA UR30, UR25, UR30, 0x3 ;  /* 0x0000001e191e7291 */ /* 0x000fe4000f8e18ff */
[----:B------:R-:W-:Y:S02]  /*2fe0*/  ULEA UR8, UR25, UR8, 0x3 ;  /* 0x0000000819087291 */ /* 0x000fe4000f8e18ff */
[----:B------:R-:W-:Y:S02]  /*2ff0*/  ULEA UR22, UR25, UR22, 0x3 ;  /* 0x0000001619167291 */ /* 0x000fe4000f8e18ff */
[----:B------:R-:W-:Y:S02]  /*3000*/  ULEA UR23, UR25, UR23, 0x3 ;  /* 0x0000001719177291 */ /* 0x000fe4000f8e18ff */
[----:B------:R-:W-:-:S02]  /*3010*/  ULEA UR26, UR25, UR26, 0x3 ;  /* 0x0000001a191a7291 */ /* 0x000fc4000f8e18ff */
[----:B------:R-:W-:Y:S02]  /*3020*/  ULEA UR27, UR25, UR27, 0x3 ;  /* 0x0000001b191b7291 */ /* 0x000fe4000f8e18ff */
[----:B------:R-:W-:Y:S02]  /*3030*/  ULEA UR28, UR25, UR28, 0x3 ;  /* 0x0000001c191c7291 */ /* 0x000fe4000f8e18ff */
[----:B------:R-:W-:Y:S01]  /*3040*/  ULEA UR29, UR25, UR29, 0x3 ;  /* 0x0000001d191d7291 */ /* 0x000fe2000f8e18ff */
[----:B--2--5:R-:W-:-:S04]  /*3050*/  FFMA R9, R9, R11, R0 ;  /* 0x0000000b09097223 */ /* 0x024fc80000000000 */
[----:B---3--:R-:W-:-:S04]  /*3060*/  FFMA R9, R8, R13, R9 ;  /* 0x0000000d08097223 */ /* 0x008fc80000000009 */
[----:B----4-:R-:W-:-:S04]  /*3070*/  FFMA R9, R10, R20, R9 ;  /* 0x000000140a097223 */ /* 0x010fc80000000009 */
[----:B------:R-:W-:-:S04]  /*3080*/  FFMA R9, R12, R21, R9 ;  /* 0x000000150c097223 */ /* 0x000fc80000000009 */
[----:B------:R-:W-:Y:S01]  /*3090*/  FFMA R9, R18, R19, R9 ;  /* 0x0000001312097223 */ /* 0x000fe20000000009 */
[----:B------:R-:W-:-:S03]  /*30a0*/  IADD3 R11, P0, PT, R2, 0x20, RZ ;  /* 0x00000020020b7810 */ /* 0x000fc60007f1e0ff */
[----:B------:R-:W-:Y:S01]  /*30b0*/  FFMA R9, R14, R23, R9 ;  /* 0x000000170e097223 */ /* 0x000fe20000000009 */
[----:B------:R-:W-:-:S03]  /*30c0*/  IADD3.X R12, PT, PT, RZ, R3, RZ, P0, !PT ;  /* 0x00000003ff0c7210 */ /* 0x000fc600007fe4ff */
[----:B------:R-:W-:-:S04]  /*30d0*/  FFMA R9, R4, R25, R9 ;  /* 0x0000001904097223 */ /* 0x000fc80000000009 */
[----:B------:R-:W-:Y:S01]  /*30e0*/  FFMA R0, R6, R27, R9 ;  /* 0x0000001b06007223 */ /* 0x000fe20000000009 */
[----:B------:R-:W-:Y:S06]  /*30f0*/  BRA.U UP3, `(.L_x_22) ;  /* 0xfffffff903a47547 */ /* 0x000fec000b83ffff */
[----:B------:R-:W-:-:S05]  /*3100*/  UMOV UR8, UR9 ;  /* 0x0000000900087c82 */ /* 0x000fca0008000000 */
.L_x_21:
[----:B------:R-:W-:-:S09]  /*3110*/  UISETP.NE.AND UP3, UPT, UR31, URZ, UPT ;  /* 0x000000ff1f00728c */ /* 0x000fd2000bf65270 */
[----:B------:R-:W-:Y:S05]  /*3120*/  BRA.U !UP3, `(.L_x_23) ;  /* 0x000000050bc07547 */ /* 0x000fea000b800000 */
[----:B------:R-:W-:Y:S01]  /*3130*/  UISETP.NE.AND UP3, UPT, UR32, URZ, UPT ;  /* 0x000000ff2000728c */ /* 0x000fe2000bf65270 */
[----:B------:R-:W-:Y:S10]  /*3140*/  BRA.U !UP0, `(.L_x_24) ;  /* 0x0000000108d87547 */ /* 0x000ff4000b800000 */
[----:B------:R-:W0:Y:S01]  /*3150*/  LDCU.64 UR40, c[0x0][0x3f8] ;  /* 0x00007f00ff2877ac */ /* 0x000e220008000a00 */
[----:B------:R-:W1:Y:S01]  /*3160*/  LDCU.64 UR26, c[0x0][0x3f8] ;  /* 0x00007f00ff1a77ac */ /* 0x000e620008000a00 */
[----:B------:R-:W2:Y:S01]  /*3170*/  LDCU.64 UR22, c[0x0][0x380] ;  /* 0x00007000ff1677ac */ /* 0x000ea20008000a00 */
[----:B------:R-:W-:Y:S02]  /*3180*/  UIADD3 UR30, UP4, UPT, UR24, UR8, URZ ;  /* 0x00000008181e7290 */ /* 0x000fe4000ff9e0ff */
[----:B------:R-:W-:Y:S02]  /*3190*/  UIADD3 UR29, UPT, UPT, UR24, UR8, URZ ;  /* 0x00000008181d7290 */ /* 0x000fe4000fffe0ff */
[----:B------:R-:W-:Y:S02]  /*31a0*/  UIADD3.X UR33, UPT, UPT, URZ, URZ, URZ, UP4, !UPT ;  /* 0x000000ffff217290 */ /* 0x000fe4000a7fe4ff */
[----:B0-----:R-:W-:Y:S02]  /*31b0*/  ULEA UR40, UP4, UR30, UR40, 0x2 ;  /* 0x000000281e287291 */ /* 0x001fe4000f8810ff */
[----:B------:R-:W-:-:S02]  /*31c0*/  UIMAD UR28, UR25, UR8, UR14 ;  /* 0x00000008191c72a4 */ /* 0x000fc4000f8e020e */
[----:B------:R-:W-:Y:S02]  /*31d0*/  ULEA.HI.X UR41, UR30, UR41, UR33, 0x2, UP4 ;  /* 0x000000291e297291 */ /* 0x000fe4000a0f1421 */
[----:B-1----:R-:W-:Y:S02]  /*31e0*/  UIMAD.WIDE.U32 UR26, UR29, 0x4, UR26 ;  /* 0x000000041d1a78a5 */ /* 0x002fe4000f8e001a */
[----:B------:R-:W-:Y:S02]  /*31f0*/  UIADD3 UR35, UP4, UPT, UR12, UR28, URZ ;  /* 0x0000001c0c237290 */ /* 0x000fe4000ff9e0ff */
[----:B------:R-:W-:Y:S02]  /*3200*/  UIADD3 UR29, UPT, UPT, UR25, UR28, URZ ;  /* 0x0000001c191d7290 */ /* 0x000fe4000fffe0ff */
[----:B------:R-:W-:Y:S01]  /*3210*/  ULEA.HI.X.SX32 UR30, UR28, URZ, 0x1, UP4 ;  /* 0x000000ff1c1e7291 */ /* 0x000fe2000a0f0eff */
[----:B------:R-:W-:Y:S01]  /*3220*/  MOV R9, UR27 ;  /* 0x0000001b00097c02 */ /* 0x000fe20008000f00 */
[----:B--2---:R-:W-:Y:S01]  /*3230*/  ULEA UR43, UP4, UR35, UR22, 0x2 ;  /* 0x00000016232b7291 */ /* 0x004fe2000f8810ff */
[----:B------:R-:W-:Y:S01]  /*3240*/  IMAD.U32 R8, RZ, RZ, UR26 ;  /* 0x0000001aff087e24 */ /* 0x000fe2000f8e00ff */
[----:B------:R-:W-:-:S02]  /*3250*/  UIADD3 UR33, UP5, UPT, UR12, UR29, URZ ;  /* 0x0000001d0c217290 */ /* 0x000fc4000ffbe0ff */
[----:B------:R-:W-:Y:S02]  /*3260*/  UIADD3 UR28, UPT, UPT, UR25, UR29, URZ ;  /* 0x0000001d191c7290 */ /* 0x000fe4000fffe0ff */
[----:B------:R-:W-:Y:S01]  /*3270*/  ULEA.HI.X UR35, UR35, UR23, UR30, 0x2, UP4 ;  /* 0x0000001723237291 */ /* 0x000fe2000a0f141e */
[----:B------:R-:W-:Y:S01]  /*3280*/  MOV R4, UR43 ;  /* 0x0000002b00047c02 */ /* 0x000fe20008000f00 */
[----:B------:R-:W-:Y:S01]  /*3290*/  ULEA.HI.X.SX32 UR34, UR29, URZ, 0x1, UP5 ;  /* 0x000000ff1d227291 */ /* 0x000fe2000a8f0eff */
[----:B------:R-:W-:Y:S01]  /*32a0*/  IMAD.U32 R2, RZ, RZ, UR40 ;  /* 0x00000028ff027e24 */ /* 0x000fe2000f8e00ff */
[----:B------:R-:W-:Y:S01]  /*32b0*/  UIADD3 UR30, UP5, UPT, UR12, UR28, URZ ;  /* 0x0000001c0c1e7290 */ /* 0x000fe2000ffbe0ff */
[----:B------:R-:W-:Y:S01]  /*32c0*/  MOV R3, UR41 ;  /* 0x0000002900037c02 */ /* 0x000fe20008000f00 */
[----:B------:R-:W-:Y:S01]  /*32d0*/  ULEA UR42, UP4, UR33, UR22, 0x2 ;  /* 0x00000016212a7291 */ /* 0x000fe2000f8810ff */
[----:B------:R-:W-:Y:S01]  /*32e0*/  IMAD.U32 R5, RZ, RZ, UR35 ;  /* 0x00000023ff057e24 */ /* 0x000fe2000f8e00ff */
[----:B------:R-:W-:Y:S01]  /*32f0*/  UIADD3 UR29, UPT, UPT, UR25, UR28, URZ ;  /* 0x0000001c191d7290 */ /* 0x000fe2000fffe0ff */
[----:B------:R0:W2:Y:S01]  /*3300*/  LDG.E R10, desc[UR36][R8.64] ;  /* 0x00000024080a7981 */ /* 0x0000a2000c1e1900 */
[----:B------:R-:W-:-:S02]  /*3310*/  ULEA.HI.X.SX32 UR27, UR28, URZ, 0x1, UP5 ;  /* 0x000000ff1c1b7291 */ /* 0x000fc4000a8f0eff */
[----:B------:R-:W-:Y:S01]  /*3320*/  ULEA.HI.X UR33, UR33, UR23, UR34, 0x2, UP4 ;  /* 0x0000001721217291 */ /* 0x000fe2000a0f1422 */
[----:B------:R-:W-:Y:S01]  /*3330*/  MOV R6, UR42 ;  /* 0x0000002a00067c02 */ /* 0x000fe20008000f00 */
[----:B------:R-:W-:Y:S01]  /*3340*/  UIADD3 UR26, UP5, UPT, UR12, UR29, URZ ;  /* 0x0000001d0c1a7290 */ /* 0x000fe2000ffbe0ff */
[----:B------:R1:W2:Y:S01]  /*3350*/  LDG.E R11, desc[UR36][R4.64] ;  /* 0x00000024040b7981 */ /* 0x0002a2000c1e1900 */
[----:B------:R-:W-:Y:S02]  /*3360*/  ULEA UR28, UP4, UR30, UR22, 0x2 ;  /* 0x000000161e1c7291 */ /* 0x000fe4000f8810ff */
[----:B------:R-:W-:Y:S01]  /*3370*/  ULEA.HI.X.SX32 UR29, UR29, URZ, 0x1, UP5 ;  /* 0x000000ff1d1d7291 */ /* 0x000fe2000a8f0eff */
[----:B------:R-:W3:Y:S01]  /*3380*/  LDG.E R12, desc[UR36][R2.64+0x4] ;  /* 0x00000424020c7981 */ /* 0x000ee2000c1e1900 */
[----:B------:R-:W-:Y:S02]  /*3390*/  ULEA UR22, UP5, UR26, UR22, 0x2 ;  /* 0x000000161a167291 */ /* 0x000fe4000f8a10ff */
[----:B------:R-:W-:Y:S01]  /*33a0*/  ULEA.HI.X UR27, UR30, UR23, UR27, 0x2, UP4 ;  /* 0x000000171e1b7291 */ /* 0x000fe2000a0f141b */
[----:B------:R-:W-:Y:S01]  /*33b0*/  MOV R7, UR33 ;  /* 0x0000002100077c02 */ /* 0x000fe20008000f00 */
[----:B------:R-:W-:Y:S01]  /*33c0*/  ULEA.HI.X UR23, UR26, UR23, UR29, 0x2, UP5 ;  /* 0x000000171a177291 */ /* 0x000fe2000a8f141d */
[----:B0-----:R-:W-:Y:S01]  /*33d0*/  MOV R8, UR28 ;  /* 0x0000001c00087c02 */ /* 0x001fe20008000f00 */
[----:B------:R-:W4:Y:S02]  /*33e0*/  LDG.E R13, desc[UR36][R2.64+0x8] ;  /* 0x00000824020d7981 */ /* 0x000f24000c1e1900 */
[----:B------:R-:W-:-:S02]  /*33f0*/  IMAD.U32 R9, RZ, RZ, UR27 ;  /* 0x0000001bff097e24 */ /* 0x000fc4000f8e00ff */
[----:B------:R-:W3:Y:S01]  /*3400*/  LDG.E R7, desc[UR36][R6.64] ;  /* 0x0000002406077981 */ /* 0x000ee2000c1e1900 */
[----:B-1----:R-:W-:Y:S02]  /*3410*/  MOV R5, UR23 ;  /* 0x0000001700057c02 */ /* 0x002fe40008000f00 */
[----:B------:R-:W-:Y:S01]  /*3420*/  MOV R4, UR22 ;  /* 0x0000001600047c02 */ /* 0x000fe20008000f00 */
        /* <DEDUP_REMOVED lines=8> */
.L_x_24:
[----:B------:R-:W-:Y:S05]  /*34b0*/  BRA.U !UP3, `(.L_x_23) ;  /* 0x000000010bdc7547 */ /* 0x000fea000b800000 */
[----:B------:R-:W0:Y:S01]  /*34c0*/  LDCU UR22, c[0x0][0x38c] ;  /* 0x00007180ff1677ac */ /* 0x000e220008000800 */
[----:B------:R-:W-:Y:S02]  /*34d0*/  UISETP.NE.AND UP4, UPT, UR32, 0x1, UPT ;  /* 0x000000012000788c */ /* 0x000fe4000bf85270 */
[----:B0-----:R-:W-:-:S07]  /*34e0*/  ULOP3.LUT UP3, URZ, UR22, 0x1, URZ, 0xc0, !UPT ;  /* 0x0000000116ff7892 */ /* 0x001fce000f86c0ff */
[----:B------:R-:W-:Y:S05]  /*34f0*/  BRA.U !UP4, `(.L_x_25) ;  /* 0x000000010c887547 */ /* 0x000fea000b800000 */
[----:B------:R-:W0:Y:S01]  /*3500*/  LDCU.64 UR28, c[0x0][0x3f8] ;  /* 0x00007f00ff1c77ac */ /* 0x000e220008000a00 */
[----:B------:R-:W1:Y:S01]  /*3510*/  LDCU.64 UR22, c[0x0][0x380] ;  /* 0x00007000ff1677ac */ /* 0x000e620008000a00 */
[----:B------:R-:W2:Y:S01]  /*3520*/  LDCU.64 UR26, c[0x0][0x3f8] ;  /* 0x00007f00ff1a77ac */ /* 0x000ea20008000a00 */
[----:B------:R-:W-:Y:S02]  /*3530*/  UIMAD UR30, UR25, UR8, UR14 ;  /* 0x00000008191e72a4 */ /* 0x000fe4000f8e020e */
[----:B------:R-:W-:Y:S02]  /*3540*/  UIADD3 UR34, UPT, UPT, UR24, UR8, URZ ;  /* 0x0000000818227290 */ /* 0x000fe4000fffe0ff */
[----:B------:R-:W-:Y:S02]  /*3550*/  UIADD3 UR33, UP4, UPT, UR12, UR30, URZ ;  /* 0x0000001e0c217290 */ /* 0x000fe4000ff9e0ff */
[----:B------:R-:W-:Y:S02]  /*3560*/  UIADD3 UR40, UP5, UPT, UR24, UR8, URZ ;  /* 0x0000000818287290 */ /* 0x000fe4000ffbe0ff */
[----:B0-----:R-:W-:-:S02]  /*3570*/  UIMAD.WIDE.U32 UR28, UR34, 0x4, UR28 ;  /* 0x00000004221c78a5 */ /* 0x001fc4000f8e001c */
[----:B------:R-:W-:Y:S02]  /*3580*/  UIADD3 UR34, UPT, UPT, UR25, UR30, URZ ;  /* 0x0000001e19227290 */ /* 0x000fe4000fffe0ff */
[----:B------:R-:W-:Y:S02]  /*3590*/  ULEA.HI.X.SX32 UR30, UR30, URZ, 0x1, UP4 ;  /* 0x000000ff1e1e7291 */ /* 0x000fe4000a0f0eff */
[----:B-1----:R-:W-:Y:S01]  /*35a0*/  ULEA UR42, UP4, UR33, UR22, 0x2 ;  /* 0x00000016212a7291 */ /* 0x002fe2000f8810ff */
[----:B------:R-:W-:Y:S01]  /*35b0*/  IMAD.U32 R8, RZ, RZ, UR28 ;  /* 0x0000001cff087e24 */ /* 0x000fe2000f8e00ff */
[----:B------:R-:W-:Y:S01]  /*35c0*/  UIADD3.X UR41, UPT, UPT, URZ, URZ, URZ, UP5, !UPT ;  /* 0x000000ffff297290 */ /* 0x000fe2000affe4ff */
[----:B------:R-:W-:Y:S01]  /*35d0*/  MOV R9, UR29 ;  /* 0x0000001d00097c02 */ /* 0x000fe20008000f00 */
[----:B------:R-:W-:Y:S02]  /*35e0*/  UIADD3 UR35, UP5, UPT, UR12, UR34, URZ ;  /* 0x000000220c237290 */ /* 0x000fe4000ffbe0ff */
[----:B------:R-:W-:-:S02]  /*35f0*/  ULEA.HI.X UR30, UR33, UR23, UR30, 0x2, UP4 ;  /* 0x00000017211e7291 */ /* 0x000fc4000a0f141e */
[----:B------:R-:W-:Y:S02]  /*3600*/  ULEA.HI.X.SX32 UR34, UR34, URZ, 0x1, UP5 ;  /* 0x000000ff22227291 */ /* 0x000fe4000a8f0eff */
[----:B--2---:R-:W-:Y:S01]  /*3610*/  ULEA UR26, UP6, UR40, UR26, 0x2 ;  /* 0x0000001a281a7291 */ /* 0x004fe2000f8c10ff */
[----:B------:R-:W-:Y:S01]  /*3620*/  MOV R2, UR42 ;  /* 0x0000002a00027c02 */ /* 0x000fe20008000f00 */
[----:B------:R-:W-:Y:S01]  /*3630*/  ULEA UR22, UP4, UR35, UR22, 0x2 ;  /* 0x0000001623167291 */ /* 0x000fe2000f8810ff */
[----:B------:R-:W-:Y:S01]  /*3640*/  IMAD.U32 R3, RZ, RZ, UR30 ;  /* 0x0000001eff037e24 */ /* 0x000fe2000f8e00ff */
[----:B------:R-:W-:Y:S01]  /*3650*/  ULEA.HI.X UR27, UR40, UR27, UR41, 0x2, UP6 ;  /* 0x0000001b281b7291 */ /* 0x000fe2000b0f1429 */
[----:B------:R-:W2:Y:S01]  /*3660*/  LDG.E R8, desc[UR36][R8.64] ;  /* 0x0000002408087981 */ /* 0x000ea2000c1e1900 */
[----:B------:R-:W-:Y:S01]  /*3670*/  ULEA.HI.X UR34, UR35, UR23, UR34, 0x2, UP4 ;  /* 0x0000001723227291 */ /* 0x000fe2000a0f1422 */
[----:B------:R-:W-:Y:S01]  /*3680*/  MOV R6, UR26 ;  /* 0x0000001a00067c02 */ /* 0x000fe20008000f00 */
[----:B------:R-:W-:Y:S01]  /*3690*/  IMAD.U32 R4, RZ, RZ, UR22 ;  /* 0x00000016ff047e24 */ /* 0x000fe2000f8e00ff */
[----:B------:R-:W2:Y:S01]  /*36a0*/  LDG.E R3, desc[UR36][R2.64] ;  /* 0x0000002402037981 */ /* 0x000ea2000c1e1900 */
[----:B------:R-:W-:-:S02]  /*36b0*/  MOV R7, UR27 ;  /* 0x0000001b00077c02 */ /* 0x000fc40008000f00 */
[----:B------:R-:W-:-:S03]  /*36c0*/  MOV R5, UR34 ;  /* 0x0000002200057c02 */ /* 0x000fc60008000f00 */
[----:B------:R-:W3:Y:S04]  /*36d0*/  LDG.E R6, desc[UR36][R6.64+0x4] ;  /* 0x0000042406067981 */ /* 0x000ee8000c1e1900 */
[----:B------:R-:W3:Y:S01]  /*36e0*/  LDG.E R5, desc[UR36][R4.64] ;  /* 0x0000002404057981 */ /* 0x000ee2000c1e1900 */
[----:B------:R-:W-:Y:S01]  /*36f0*/  UIADD3 UR8, UPT, UPT, UR8, 0x2, URZ ;  /* 0x0000000208087890 */ /* 0x000fe2000fffe0ff */
[----:B--2--5:R-:W-:-:S04]  /*3700*/  FFMA R0, R3, R8, R0 ;  /* 0x0000000803007223 */ /* 0x024fc80000000000 */
[----:B---3--:R-:W-:-:S07]  /*3710*/  FFMA R0, R5, R6, R0 ;  /* 0x0000000605007223 */ /* 0x008fce0000000000 */
.L_x_25:
        /* <DEDUP_REMOVED lines=10> */
[----:B------:R-:W-:Y:S02]  /*37c0*/  MOV R2, UR8 ;  /* 0x0000000800027c02 */ /* 0x000fe40008000f00 */
[----:B------:R-:W-:Y:S01]  /*37d0*/  MOV R4, UR22 ;  /* 0x0000001600047c02 */ /* 0x000fe20008000f00 */
[----:B------:R-:W-:Y:S01]  /*37e0*/  IMAD.U32 R5, RZ, RZ, UR23 ;  /* 0x00000017ff057e24 */ /* 0x000fe2000f8e00ff */
[----:B------:R-:W-:-:S04]  /*37f0*/  MOV R3, UR24 ;  /* 0x0000001800037c02 */ /* 0x000fc80008000f00 */
[----:B------:R-:W2:Y:S04]  /*3800*/  LDG.E R4, desc[UR36][R4.64] ;  /* 0x0000002404047981 */ /* 0x000ea8000c1e1900 */
[----:B------:R-:W2:Y:S02]  /*3810*/  LDG.E R3, desc[UR36][R2.64] ;  /* 0x0000002402037981 */ /* 0x000ea4000c1e1900 */
[----:B--2--5:R-:W-:-:S07]  /*3820*/  FFMA R0, R3, R4, R0 ;  /* 0x0000000403007223 */ /* 0x024fce0000000000 */
.L_x_23:
[----:B------:R-:W0:Y:S01]  /*3830*/  LDCU.64 UR26, c[0x0][0x398] ;  /* 0x00007300ff1a77ac */ /* 0x000e220008000a00 */
[----:B------:R-:W-:Y:S02]  /*3840*/  USHF.L.U32 UR22, UR25, 0x6, URZ ;  /* 0x0000000619167899 */ /* 0x000fe400080006ff */
[----:B------:R-:W-:Y:S02]  /*3850*/  UIMAD UR8, UR25, UR7, UR14 ;  /* 0x00000007190872a4 */ /* 0x000fe4000f8e020e */
[----:B------:R-:W-:Y:S02]  /*3860*/  UIMAD UR22, UR22, UR4, URZ ;  /* 0x00000004161672a4 */ /* 0x000fe4000f8e02ff */
        /* <DEDUP_REMOVED lines=12> */
[----:B------:R-:W0:Y:S01]  /*3930*/  LDCU UR5, c[0x0][0x388] ;  /* 0x00007100ff0577ac */ /* 0x000e220008000800 */
[----:B------:R-:W-:-:S04]  /*3940*/  UIADD3 UR4, UPT, UPT, UR4, 0x1, URZ ;  /* 0x0000000104047890 */ /* 0x000fc8000fffe0ff */
[----:B0-----:R-:W-:-:S09]  /*3950*/  UISETP.NE.AND UP1, UPT, UR4, UR5, UPT ;  /* 0x000000050400728c */ /* 0x001fd2000bf25270 */
[----:B------:R-:W-:Y:S05]  /*3960*/  BRA.U UP1, `(.L_x_29) ;  /* 0xffffffed01a87547 */ /* 0x000fea000b83ffff */
.L_x_0:
[----:B0-2---:R-:W0:Y:S01]  /*3970*/  LDC.64 R6, c[0x0][0x380] ;  /* 0x0000e000ff067b82 */ /* 0x005e220000000a00 */
[----:B-1----:R-:W-:Y:S01]  /*3980*/  MOV R2, 0x0 ;  /* 0x0000000000027802 */ /* 0x002fe20000000f00 */
[----:B------:R-:W1:Y:S01]  /*3990*/  LDCU.64 UR4, c[0x4][0x10] ;  /* 0x01000200ff0477ac */ /* 0x000e620008000a00 */
[----:B0-----:R0:W2:Y:S05]  /*39a0*/  LDG.E R7, desc[UR36][R6.64] ;  /* 0x0000002406077981 */ /* 0x0010aa000c1e1900 */
[----:B------:R3:W4:Y:S01]  /*39b0*/  LDC.64 R10, c[0x4][R2] ;  /* 0x01000000020a7b82 */ /* 0x0007220000000a00 */
[----:B------:R-:W-:Y:S01]  /*39c0*/  UIADD3 UR40, UP0, UPT, UR39, 0x10, URZ ;  /* 0x0000001027287890 */ /* 0x000fe2000ff1e0ff */
[----:B-1----:R-:W-:Y:S01]  /*39d0*/  MOV R4, UR4 ;  /* 0x0000000400047c02 */ /* 0x002fe20008000f00 */
[----:B------:R3:W-:Y:S01]  /*39e0*/  STL [R1+0x10], RZ ;  /* 0x000010ff01007387 */ /* 0x0007e20000100800 */
[----:B------:R-:W-:Y:S01]  /*39f0*/  IMAD.U32 R5, RZ, RZ, UR5 ;  /* 0x00000005ff057e24 */ /* 0x000fe2000f8e00ff */
[----:B------:R-:W-:-:S02]  /*3a00*/  UIADD3.X UR41, UPT, UPT, URZ, UR38, URZ, UP0, !UPT ;  /* 0x00000026ff297290 */ /* 0x000fc400087fe4ff */
[----:B0-----:R-:W-:Y:S01]  /*3a10*/  MOV R6, UR40 ;  /* 0x0000002800067c02 */ /* 0x001fe20008000f00 */
[----:B--2---:R0:W1:Y:S03]  /*3a20*/  F2F.F64.F32 R8, R7 ;  /* 0x0000000700087310 */ /* 0x0040660000201800 */
[----:B0-----:R-:W-:Y:S01]  /*3a30*/  MOV R7, UR41 ;  /* 0x0000002900077c02 */ /* 0x001fe20008000f00 */
[----:B-1--4-:R3:W-:Y:S06]  /*3a40*/  STL.64 [R1+0x18], R8 ;  /* 0x0000180801007387 */ /* 0x0127ec0000100a00 */
[----:B------:R-:W-:-:S07]  /*3a50*/  LEPC R20, `(.L_x_30) ;  /* 0x000000001014794e */ /* 0x000fce0000000000 */
[----:B---3--:R-:W-:Y:S05]  /*3a60*/  CALL.ABS.NOINC R10 ;  /* 0x000000000a007343 */ /* 0x008fea0003c00000 */
.L_x_30:
[----:B------:R-:W0:Y:S01]  /*3a70*/  LDC.64 R12, c[0x0][0x380] ;  /* 0x0000e000ff0c7b82 */ /* 0x000e220000000a00 */
[----:B------:R-:W-:Y:S01]  /*3a80*/  IMAD.MOV.U32 R10, RZ, RZ, 0x1 ;  /* 0x00000001ff0a7424 */ /* 0x000fe200078e00ff */
[----:B------:R-:W1:Y:S01]  /*3a90*/  LDCU.64 UR4, c[0x4][0x10] ;  /* 0x01000200ff0477ac */ /* 0x000e620008000a00 */
[----:B0-----:R-:W2:Y:S05]  /*3aa0*/  LDG.E R0, desc[UR36][R12.64+0x4] ;  /* 0x000004240c007981 */ /* 0x001eaa000c1e1900 */
[----:B------:R0:W3:Y:S01]  /*3ab0*/  LDC.64 R14, c[0x4][R2] ;  /* 0x01000000020e7b82 */ /* 0x0000e20000000a00 */
[----:B-1----:R-:W-:Y:S01]  /*3ac0*/  MOV R4, UR4 ;  /* 0x0000000400047c02 */ /* 0x002fe20008000f00 */
[----:B------:R-:W-:Y:S01]  /*3ad0*/  IMAD.U32 R6, RZ, RZ, UR40 ;  /* 0x00000028ff067e24 */ /* 0x000fe2000f8e00ff */
[----:B------:R0:W-:Y:S01]  /*3ae0*/  STL [R1+0x10], R10 ;  /* 0x0000100a01007387 */ /* 0x0001e20000100800 */
[----:B------:R-:W-:-:S02]  /*3af0*/  MOV R5, UR5 ;  /* 0x0000000500057c02 */ /* 0x000fc40008000f00 */
[----:B------:R-:W-:Y:S01]  /*3b00*/  MOV R7, UR41 ;  /* 0x0000002900077c02 */ /* 0x000fe20008000f00 */
[----:B--2---:R-:W1:Y:S02]  /*3b10*/  F2F.F64.F32 R8, R0 ;  /* 0x0000000000087310 */ /* 0x004e640000201800 */
[----:B-1-3--:R0:W-:Y:S04]  /*3b20*/  STL.64 [R1+0x18], R8 ;  /* 0x0000180801007387 */ /* 0x00a1e80000100a00 */
[----:B------:R-:W-:-:S07]  /*3b30*/  LEPC R20, `(.L_x_31) ;  /* 0x000000001014794e */ /* 0x000fce0000000000 */
[----:B0-----:R-:W-:Y:S05]  /*3b40*/  CALL.ABS.NOINC R14 ;  /* 0x000000000e007343 */ /* 0x001fea0003c00000 */
.L_x_31:
[----:B------:R-:W0:Y:S01]  /*3b50*/  LDC.64 R12, c[0x0][0x380] ;  /* 0x0000e000ff0c7b82 */ /* 0x000e220000000a00 */
[----:B------:R-:W-:Y:S01]  /*3b60*/  HFMA2 R10, -RZ, RZ, 0, 1.1920928955078125e-07 ;  /* 0x00000002ff0a7431 */ /* 0x000fe200000001ff */
[----:B------:R-:W1:Y:S01]  /*3b70*/  LDCU.64 UR4, c[0x4][0x10] ;  /* 0x01000200ff0477ac */ /* 0x000e620008000a00 */
[----:B0-----:R-:W2:Y:S05]  /*3b80*/  LDG.E R0, desc[UR36][R12.64+0x8] ;  /* 0x000008240c007981 */ /* 0x001eaa000c1e1900 */
[----:B------:R0:W3:Y:S01]  /*3b90*/  LDC.64 R14, c[0x4][R2] ;  /* 0x01000000020e7b82 */ /* 0x0000e20000000a00 */
[----:B-1----:R-:W-:Y:S01]  /*3ba0*/  IMAD.U32 R4, RZ, RZ, UR4 ;  /* 0x00000004ff047e24 */ /* 0x002fe2000f8e00ff */
[----:B------:R-:W-:Y:S01]  /*3bb0*/  MOV R5, UR5 ;  /* 0x0000000500057c02 */ /* 0x000fe20008000f00 */
[----:B------:R0:W-:Y:S01]  /*3bc0*/  STL [R1+0x10], R10 ;  /* 0x0000100a01007387 */ /* 0x0001e20000100800 */
[----:B------:R-:W-:Y:S01]  /*3bd0*/  MOV R6, UR40 ;  /* 0x0000002800067c02 */ /* 0x000fe20008000f00 */
[----:B------:R-:W-:Y:S01]  /*3be0*/  IMAD.U32 R7, RZ, RZ, UR41 ;  /* 0x00000029ff077e24 */ /* 0x000fe2000f8e00ff */
[----:B--2---:R-:W1:Y:S02]  /*3bf0*/  F2F.F64.F32 R8, R0 ;  /* 0x0000000000087310 */ /* 0x004e640000201800 */
[----:B-1-3--:R0:W-:Y:S04]  /*3c00*/  STL.64 [R1+0x18], R8 ;  /* 0x0000180801007387 */ /* 0x00a1e80000100a00 */
[----:B------:R-:W-:-:S07]  /*3c10*/  LEPC R20, `(.L_x_32) ;  /* 0x000000001014794e */ /* 0x000fce0000000000 */
[----:B0-----:R-:W-:Y:S05]  /*3c20*/  CALL.ABS.NOINC R14 ;  /* 0x000000000e007343 */ /* 0x001fea0003c00000 */
.L_x_32:
[----:B------:R-:W0:Y:S01]  /*3c30*/  LDC.64 R12, c[0x0][0x380] ;  /* 0x0000e000ff0c7b82 */ /* 0x000e220000000a00 */
[----:B------:R-:W-:Y:S01]  /*3c40*/  HFMA2 R10, -RZ, RZ, 0, 1.78813934326171875e-07 ;  /* 0x00000003ff0a7431 */ /* 0x000fe200000001ff */
        /* <DEDUP_REMOVED lines=12> */
.L_x_33:
        /* <DEDUP_REMOVED lines=14> */
.L_x_34:
[----:B------:R-:W0:Y:S01]  /*3df0*/  LDC.64 R12, c[0x0][0x380] ;  /* 0x0000e000ff0c7b82 */ /* 0x000e220000000a00 */
[----:B------:R-:W-:Y:S01]  /*3e00*/  HFMA2 R10, -RZ, RZ, 0, 2.98023223876953125e-07 ;  /* 0x00000005ff0a7431 */ /* 0x000fe200000001ff */
        /* <DEDUP_REMOVED lines=12> */
.L_x_35:
[----:B------:R-:W0:Y:S01]  /*3ed0*/  LDC.64 R12, c[0x0][0x380] ;  /* 0x0000e000ff0c7b82 */ /* 0x000e220000000a00 */
[----:B------:R-:W-:Y:S01]  /*3ee0*/  HFMA2 R10, -RZ, RZ, 0, 3.5762786865234375e-07 ;  /* 0x00000006ff0a7431 */ /* 0x000fe200000001ff */
        /* <DEDUP_REMOVED lines=12> */
.L_x_36:
        /* <DEDUP_REMOVED lines=14> */
.L_x_37:
[----:B------:R-:W0:Y:S01]  /*4090*/  LDC.64 R12, c[0x0][0x380] ;  /* 0x0000e000ff0c7b82 */ /* 0x000e220000000a00 */
[----:B------:R-:W-:Y:S01]  /*40a0*/  HFMA2 R10, -RZ, RZ, 0, 4.76837158203125e-07 ;  /* 0x00000008ff0a7431 */ /* 0x000fe200000001ff */
        /* <DEDUP_REMOVED lines=12> */
.L_x_38:
[----:B------:R-:W0:Y:S01]  /*4170*/  LDC.64 R12, c[0x0][0x380] ;  /* 0x0000e000ff0c7b82 */ /* 0x000e220000000a00 */
[----:B------:R-:W-:Y:S01]  /*4180*/  HFMA2 R10, -RZ, RZ, 0, 5.36441802978515625e-07 ;  /* 0x00000009ff0a7431 */ /* 0x000fe200000001ff */
        /* <DEDUP_REMOVED lines=12> */
.L_x_39:
[----:B------:R0:W-:Y:S01]  /*4250*/  STL.64 [R1+0x20], R16 ;  /* 0x0000201001007387 */ /* 0x0001e20000100a00 */
[----:B------:R0:W1:Y:S01]  /*4260*/  LDC.64 R8, c[0x4][R2] ;  /* 0x0100000002087b82 */ /* 0x0000620000000a00 */
[----:B------:R-:W2:Y:S01]  /*4270*/  LDCU.64 UR6, c[0x4][0x18] ;  /* 0x01000300ff0677ac */ /* 0x000ea20008000a00 */
[----:B------:R-:W-:-:S04]  /*4280*/  UIADD3 UR4, UP0, UPT, UR39, 0x20, URZ ;  /* 0x0000002027047890 */ /* 0x000fc8000ff1e0ff */
[----:B------:R-:W-:Y:S02]  /*4290*/  UIADD3.X UR5, UPT, UPT, URZ, UR38, URZ, UP0, !UPT ;  /* 0x00000026ff057290 */ /* 0x000fe400087fe4ff */
[----:B------:R-:W-:-:S04]  /*42a0*/  MOV R6, UR4 ;  /* 0x0000000400067c02 */ /* 0x000fc80008000f00 */
[----:B------:R-:W-:Y:S02]  /*42b0*/  IMAD.U32 R7, RZ, RZ, UR5 ;  /* 0x00000005ff077e24 */ /* 0x000fe4000f8e00ff */
[----:B--2---:R-:W-:Y:S01]  /*42c0*/  IMAD.U32 R4, RZ, RZ, UR6 ;  /* 0x00000006ff047e24 */ /* 0x004fe2000f8e00ff */
[----:B0-----:R-:W-:-:S07]  /*42d0*/  MOV R5, UR7 ;  /* 0x0000000700057c02 */ /* 0x001fce0008000f00 */
[----:B------:R-:W-:-:S07]  /*42e0*/  LEPC R20, `(.L_x_40) ;  /* 0x000000001014794e */ /* 0x000fce0000000000 */
[----:B-1----:R-:W-:Y:S05]  /*42f0*/  CALL.ABS.NOINC R8 ;  /* 0x0000000008007343 */ /* 0x002fea0003c00000 */
.L_x_40:
[----:B------:R-:W0:Y:S01]  /*4300*/  LDC.64 R2, c[0x4][R2] ;  /* 0x0100000002027b82 */ /* 0x000e220000000a00 */
[----:B------:R-:W1:Y:S01]  /*4310*/  LDCU.64 UR4, c[0x4][0x20] ;  /* 0x01000400ff0477ac */ /* 0x000e620008000a00 */
[----:B------:R-:W-:Y:S02]  /*4320*/  CS2R R6, SRZ ;  /* 0x0000000000067805 */ /* 0x000fe4000001ff00 */
[----:B-1----:R-:W-:Y:S02]  /*4330*/  MOV R4, UR4 ;  /* 0x0000000400047c02 */ /* 0x002fe40008000f00 */
[----:B------:R-:W-:-:S07]  /*4340*/  MOV R5, UR5 ;  /* 0x0000000500057c02 */ /* 0x000fce0008000f00 */
[----:B------:R-:W-:-:S07]  /*4350*/  LEPC R20, `(.L_x_41) ;  /* 0x000000001014794e */ /* 0x000fce0000000000 */
[----:B0-----:R-:W-:Y:S05]  /*4360*/  CALL.ABS.NOINC R2 ;  /* 0x0000000002007343 */ /* 0x001fea0003c00000 */
.L_x_41:
[----:B------:R-:W0:Y:S08]  /*4370*/  LDC.64 R2, c[0x0][0x3a0] ;  /* 0x0000e800ff027b82 */ /* 0x000e300000000a00 */
[----:B------:R-:W1:Y:S01]  /*4380*/  LDC.64 R4, c[0x0][0x3a8] ;  /* 0x0000ea00ff047b82 */ /* 0x000e620000000a00 */
[----:B0-----:R-:W-:-:S04]  /*4390*/  IMAD R3, R3, R2, RZ ;  /* 0x0000000203037224 */ /* 0x001fc800078e02ff */
[----:B-1----:R-:W-:-:S04]  /*43a0*/  IMAD R0, R3, R4, RZ ;  /* 0x0000000403007224 */ /* 0x002fc800078e02ff */
[----:B------:R-:W-:Y:S02]  /*43b0*/  IMAD R5, R0, R5, RZ ;  /* 0x0000000500057224 */ /* 0x000fe400078e02ff */
[----:B------:R-:W-:-:S03]  /*43c0*/  IMAD.MOV.U32 R0, RZ, RZ, RZ ;  /* 0x000000ffff007224 */ /* 0x000fc600078e00ff */
[----:B------:R-:W-:-:S13]  /*43d0*/  ISETP.GE.AND P0, PT, R5, 0x1, PT ;  /* 0x000000010500780c */ /* 0x000fda0003f06270 */
[----:B------:R-:W-:Y:S05]  /*43e0*/  @!P0 BRA `(.L_x_42) ;  /* 0x0000000400b08947 */ /* 0x000fea0003800000 */
[C---:B------:R-:W-:Y:S01]  /*43f0*/  ISETP.GE.U32.AND P1, PT, R5.reuse, 0x10, PT ;  /* 0x000000100500780c */ /* 0x040fe20003f26070 */
[----:B------:R-:W-:Y:S01]  /*4400*/  HFMA2 R0, -RZ, RZ, 0, 0 ;  /* 0x00000000ff007431 */ /* 0x000fe200000001ff */
[----:B------:R-:W-:Y:S02]  /*4410*/  LOP3.LUT R16, R5, 0xf, RZ, 0xc0, !PT ;  /* 0x0000000f05107812 */ /* 0x000fe400078ec0ff */
[----:B------:R-:W-:Y:S02]  /*4420*/  MOV R4, RZ ;  /* 0x000000ff00047202 */ /* 0x000fe40000000f00 */
[----:B------:R-:W-:-:S07]  /*4430*/  ISETP.NE.AND P0, PT, R16, RZ, PT ;  /* 0x000000ff1000720c */ /* 0x000fce0003f05270 */
[----:B------:R-:W-:Y:S06]  /*4440*/  @!P1 BRA `(.L_x_43) ;  /* 0x0000000000bc9947 */ /* 0x000fec0003800000 */
[----:B------:R-:W0:Y:S01]  /*4450*/  LDCU.64 UR4, c[0x0][0x398] ;  /* 0x00007300ff0477ac */ /* 0x000e220008000a00 */
[----:B------:R-:W-:Y:S01]  /*4460*/  LOP3.LUT R4, R5, 0x7ffffff0, RZ, 0xc0, !PT ;  /* 0x7ffffff005047812 */ /* 0x000fe200078ec0ff */
[----:B------:R-:W-:Y:S01]  /*4470*/  BSSY.RECONVERGENT B0, `(.L_x_43) ;  /* 0x000002c000007945 */ /* 0x000fe20003800200 */
[----:B------:R-:W-:Y:S02]  /*4480*/  IMAD.MOV.U32 R0, RZ, RZ, RZ ;  /* 0x000000ffff007224 */ /* 0x000fe400078e00ff */
[----:B------:R-:W-:Y:S01]  /*4490*/  IADD3 R18, PT, PT, -R4, RZ, RZ ;  /* 0x000000ff04127210 */ /* 0x000fe20007ffe1ff */
[----:B0-----:R-:W-:-:S04]  /*44a0*/  UIADD3 UR4, UP0, UPT, UR4, 0x20, URZ ;  /* 0x0000002004047890 */ /* 0x001fc8000ff1e0ff */
[----:B------:R-:W-:Y:S02]  /*44b0*/  UIADD3.X UR5, UPT, UPT, URZ, UR5, URZ, UP0, !UPT ;  /* 0x00000005ff057290 */ /* 0x000fe400087fe4ff */
[----:B------:R-:W-:-:S04]  /*44c0*/  MOV R2, UR4 ;  /* 0x0000000400027c02 */ /* 0x000fc80008000f00 */
[----:B------:R-:W-:-:S07]  /*44d0*/  IMAD.U32 R3, RZ, RZ, UR5 ;  /* 0x00000005ff037e24 */ /* 0x000fce000f8e00ff */
.L_x_44:
[----:B------:R-:W2:Y:S04]  /*44e0*/  LDG.E R15, desc[UR36][R2.64+-0x20] ;  /* 0xffffe024020f7981 */ /* 0x000ea8000c1e1900 */
[----:B------:R-:W3:Y:S04]  /*44f0*/  LDG.E R17, desc[UR36][R2.64+-0x1c] ;  /* 0xffffe42402117981 */ /* 0x000ee8000c1e1900 */
[----:B------:R-:W4:Y:S04]  /*4500*/  LDG.E R19, desc[UR36][R2.64+-0x18] ;  /* 0xffffe82402137981 */ /* 0x000f28000c1e1900 */
[----:B------:R-:W5:Y:S04]  /*4510*/  LDG.E R21, desc[UR36][R2.64+-0x14] ;  /* 0xffffec2402157981 */ /* 0x000f68000c1e1900 */
        /* <DEDUP_REMOVED lines=11> */
[----:B------:R0:W5:Y:S01]  /*45d0*/  LDG.E R7, desc[UR36][R2.64+0x1c] ;  /* 0x00001c2402077981 */ /* 0x000162000c1e1900 */
[----:B------:R-:W-:-:S04]  /*45e0*/  IADD3 R18, PT, PT, R18, 0x10, RZ ;  /* 0x0000001012127810 */ /* 0x000fc80007ffe0ff */
[----:B------:R-:W-:Y:S02]  /*45f0*/  ISETP.NE.AND P1, PT, R18, RZ, PT ;  /* 0x000000ff1200720c */ /* 0x000fe40003f25270 */
[----:B0-----:R-:W-:-:S04]  /*4600*/  IADD3 R2, P2, PT, R2, 0x40, RZ ;  /* 0x0000004002027810 */ /* 0x001fc80007f5e0ff */
[----:B------:R-:W-:Y:S01]  /*4610*/  IADD3.X R3, PT, PT, RZ, R3, RZ, P2, !PT ;  /* 0x00000003ff037210 */ /* 0x000fe200017fe4ff */
[----:B--2---:R-:W-:-:S04]  /*4620*/  FFMA R0, R15, R15, R0 ;  /* 0x0000000f0f007223 */ /* 0x004fc80000000000 */
[----:B---3--:R-:W-:-:S04]  /*4630*/  FFMA R0, R17, R17, R0 ;  /* 0x0000001111007223 */ /* 0x008fc80000000000 */
[----:B----4-:R-:W-:-:S04]  /*4640*/  FFMA R0, R19, R19, R0 ;  /* 0x0000001313007223 */ /* 0x010fc80000000000 */
[----:B-----5:R-:W-:-:S04]  /*4650*/  FFMA R0, R21, R21, R0 ;  /* 0x0000001515007223 */ /* 0x020fc80000000000 */
[----:B------:R-:W-:-:S04]  /*4660*/  FFMA R0, R23, R23, R0 ;  /* 0x0000001717007223 */ /* 0x000fc80000000000 */
        /* <DEDUP_REMOVED lines=10> */
[----:B------:R-:W-:Y:S01]  /*4710*/  FFMA R0, R7, R7, R0 ;  /* 0x0000000707007223 */ /* 0x000fe20000000000 */
[----:B------:R-:W-:Y:S06]  /*4720*/  @P1 BRA `(.L_x_44) ;  /* 0xfffffffc006c1947 */ /* 0x000fec000383ffff */
[----:B------:R-:W-:Y:S05]  /*4730*/  BSYNC.RECONVERGENT B0 ;  /* 0x0000000000007941 */ /* 0x000fea0003800200 */
.L_x_43:
[----:B------:R-:W-:Y:S04]  /*4740*/  BSSY.RECONVERGENT B0, `(.L_x_42) ;  /* 0x0000036000007945 */ /* 0x000fe80003800200 */
[----:B------:R-:W-:Y:S05]  /*4750*/  @!P0 BRA `(.L_x_45) ;  /* 0x0000000000d08947 */ /* 0x000fea0003800000 */
[----:B------:R-:W-:Y:S02]  /*4760*/  ISETP.GE.U32.AND P0, PT, R16, 0x8, PT ;  /* 0x000000081000780c */ /* 0x000fe40003f06070 */
[----:B------:R-:W-:-:S04]  /*4770*/  LOP3.LUT R8, R5, 0x7, RZ, 0xc0, !PT ;  /* 0x0000000705087812 */ /* 0x000fc800078ec0ff */
[----:B------:R-:W-:-:S07]  /*4780*/  ISETP.NE.AND P1, PT, R8, RZ, PT ;  /* 0x000000ff0800720c */ /* 0x000fce0003f25270 */
[----:B------:R-:W-:Y:S06]  /*4790*/  @!P0 BRA `(.L_x_46) ;  /* 0x00000000004c8947 */ /* 0x000fec0003800000 */
[----:B------:R-:W0:Y:S02]  /*47a0*/  LDC.64 R2, c[0x0][0x398] ;  /* 0x0000e600ff027b82 */ /* 0x000e240000000a00 */
[----:B0-----:R-:W-:-:S05]  /*47b0*/  IMAD.WIDE.U32 R2, R4, 0x4, R2 ;  /* 0x0000000404027825 */ /* 0x001fca00078e0002 */
[----:B------:R-:W2:Y:S04]  /*47c0*/  LDG.E R7, desc[UR36][R2.64] ;  /* 0x0000002402077981 */ /* 0x000ea8000c1e1900 */
[----:B------:R-:W3:Y:S04]  /*47d0*/  LDG.E R9, desc[UR36][R2.64+0x4] ;  /* 0x0000042402097981 */ /* 0x000ee8000c1e1900 */
[----:B------:R-:W4:Y:S04]  /*47e0*/  LDG.E R11, desc[UR36][R2.64+0x8] ;  /* 0x00000824020b7981 */ /* 0x000f28000c1e1900 */
[----:B------:R-:W5:Y:S04]  /*47f0*/  LDG.E R13, desc[UR36][R2.64+0xc] ;  /* 0x00000c24020d7981 */ /* 0x000f68000c1e1900 */
[----:B------:R-:W5:Y:S04]  /*4800*/  LDG.E R15, desc[UR36][R2.64+0x10] ;  /* 0x00001024020f7981 */ /* 0x000f68000c1e1900 */
[----:B------:R-:W5:Y:S04]  /*4810*/  LDG.E R17, desc[UR36][R2.64+0x14] ;  /* 0x0000142402117981 */ /* 0x000f68000c1e1900 */
[----:B------:R-:W5:Y:S04]  /*4820*/  LDG.E R19, desc[UR36][R2.64+0x18] ;  /* 0x0000182402137981 */ /* 0x000f68000c1e1900 */
[----:B------:R-:W5:Y:S01]  /*4830*/  LDG.E R21, desc[UR36][R2.64+0x1c] ;  /* 0x00001c2402157981 */ /* 0x000f62000c1e1900 */
[----:B------:R-:W-:-:S02]  /*4840*/  VIADD R4, R4, 0x8 ;  /* 0x0000000804047836 */ /* 0x000fc40000000000 */
[----:B--2---:R-:W-:-:S04]  /*4850*/  FFMA R0, R7, R7, R0 ;  /* 0x0000000707007223 */ /* 0x004fc80000000000 */
[----:B---3--:R-:W-:-:S04]  /*4860*/  FFMA R0, R9, R9, R0 ;  /* 0x0000000909007223 */ /* 0x008fc80000000000 */
[----:B----4-:R-:W-:-:S04]  /*4870*/  FFMA R0, R11, R11, R0 ;  /* 0x0000000b0b007223 */ /* 0x010fc80000000000 */
[----:B-----5:R-:W-:-:S04]  /*4880*/  FFMA R0, R13, R13, R0 ;  /* 0x0000000d0d007223 */ /* 0x020fc80000000000 */
[----:B------:R-:W-:-:S04]  /*4890*/  FFMA R0, R15, R15, R0 ;  /* 0x0000000f0f007223 */ /* 0x000fc80000000000 */
[----:B------:R-:W-:-:S04]  /*48a0*/  FFMA R0, R17, R17, R0 ;  /* 0x0000001111007223 */ /* 0x000fc80000000000 */
[----:B------:R-:W-:-:S04]  /*48b0*/  FFMA R0, R19, R19, R0 ;  /* 0x0000001313007223 */ /* 0x000fc80000000000 */
[----:B------:R-:W-:-:S07]  /*48c0*/  FFMA R0, R21, R21, R0 ;  /* 0x0000001515007223 */ /* 0x000fce0000000000 */
.L_x_46:
        /* <DEDUP_REMOVED lines=10> */
[----:B------:R-:W5:Y:S01]  /*4970*/  LDG.E R11, desc[UR36][R2.64+0xc] ;  /* 0x00000c24020b7981 */ /* 0x000f62000c1e1900 */
[----:B------:R-:W-:Y:S01]  /*4980*/  IADD3 R4, PT, PT, R4, 0x4, RZ ;  /* 0x0000000404047810 */ /* 0x000fe20007ffe0ff */
[----:B--2---:R-:W-:-:S04]  /*4990*/  FFMA R0, R5, R5, R0 ;  /* 0x0000000505007223 */ /* 0x004fc80000000000 */
[----:B---3--:R-:W-:-:S04]  /*49a0*/  FFMA R0, R7, R7, R0 ;  /* 0x0000000707007223 */ /* 0x008fc80000000000 */
[----:B----4-:R-:W-:-:S04]  /*49b0*/  FFMA R0, R9, R9, R0 ;  /* 0x0000000909007223 */ /* 0x010fc80000000000 */
[----:B-----5:R-:W-:-:S07]  /*49c0*/  FFMA R0, R11, R11, R0 ;  /* 0x0000000b0b007223 */ /* 0x020fce0000000000 */
.L_x_47:
[----:B------:R-:W-:Y:S05]  /*49d0*/  @!P1 BRA `(.L_x_45) ;  /* 0x0000000000309947 */ /* 0x000fea0003800000 */
[----:B------:R-:W0:Y:S01]  /*49e0*/  LDC.64 R2, c[0x0][0x398] ;  /* 0x0000e600ff027b82 */ /* 0x000e220000000a00 */
[----:B------:R-:W-:Y:S01]  /*49f0*/  IADD3 R6, PT, PT, -R6, RZ, RZ ;  /* 0x000000ff06067210 */ /* 0x000fe20007ffe1ff */
[----:B0-----:R-:W-:-:S07]  /*4a00*/  IMAD.WIDE.U32 R4, R4, 0x4, R2 ;  /* 0x0000000404047825 */ /* 0x001fce00078e0002 */
.L_x_48:
[----:B------:R-:W-:Y:S01]  /*4a10*/  MOV R3, R5 ;  /* 0x0000000500037202 */ /* 0x000fe20000000f00 */
[----:B------:R-:W-:-:S05]  /*4a20*/  IMAD.MOV.U32 R2, RZ, RZ, R4 ;  /* 0x000000ffff027224 */ /* 0x000fca00078e0004 */
[----:B------:R-:W2:Y:S01]  /*4a30*/  LDG.E R3, desc[UR36][R2.64] ;  /* 0x0000002402037981 */ /* 0x000ea2000c1e1900 */
[----:B------:R-:W-:Y:S02]  /*4a40*/  IADD3 R6, PT, PT, R6, 0x1, RZ ;  /* 0x0000000106067810 */ /* 0x000fe40007ffe0ff */
[----:B------:R-:W-:Y:S02]  /*4a50*/  IADD3 R4, P1, PT, R4, 0x4, RZ ;  /* 0x0000000404047810 */ /* 0x000fe40007f3e0ff */
[----:B------:R-:W-:-:S03]  /*4a60*/  ISETP.NE.AND P0, PT, R6, RZ, PT ;  /* 0x000000ff0600720c */ /* 0x000fc60003f05270 */
[----:B------:R-:W-:Y:S02]  /*4a70*/  IMAD.X R5, RZ, RZ, R5, P1 ;  /* 0x000000ffff057224 */ /* 0x000fe400008e0605 */
[----:B--2---:R-:W-:-:S08]  /*4a80*/  FFMA R0, R3, R3, R0 ;  /* 0x0000000303007223 */ /* 0x004fd00000000000 */
[----:B------:R-:W-:Y:S05]  /*4a90*/  @P0 BRA `(.L_x_48) ;  /* 0xfffffffc00dc0947 */ /* 0x000fea000383ffff */
.L_x_45:
[----:B------:R-:W-:Y:S05]  /*4aa0*/  BSYNC.RECONVERGENT B0 ;  /* 0x0000000000007941 */ /* 0x000fea0003800200 */
.L_x_42:
[----:B------:R-:W-:Y:S01]  /*4ab0*/  IADD3 R2, PT, PT, R0, -0xd000000, RZ ;  /* 0xf300000000027810 */ /* 0x000fe20007ffe0ff */
[----:B------:R0:W1:Y:S01]  /*4ac0*/  MUFU.RSQ R5, R0 ;  /* 0x0000000000057308 */ /* 0x0000620000001400 */
[----:B------:R-:W-:Y:S02]  /*4ad0*/  BSSY.RECONVERGENT B0, `(.L_x_49) ;  /* 0x000000a000007945 */ /* 0x000fe40003800200 */
[----:B------:R-:W-:-:S13]  /*4ae0*/  ISETP.GT.U32.AND P0, PT, R2, 0x727fffff, PT ;  /* 0x727fffff0200780c */ /* 0x000fda0003f04070 */
[----:B0-----:R-:W-:Y:S05]  /*4af0*/  @!P0 BRA `(.L_x_50) ;  /* 0x00000000000c8947 */ /* 0x001fea0003800000 */
[----:B------:R-:W-:-:S07]  /*4b00*/  MOV R7, 0x4b20 ;  /* 0x00004b2000077802 */ /* 0x000fce0000000f00 */
[----:B-1----:R-:W-:Y:S05]  /*4b10*/  CALL.REL.NOINC `($__internal_0_$__cuda_sm20_sqrt_rn_f32_slowpath) ;  /* 0x0000000000487944 */ /* 0x002fea0003c00000 */
[----:B------:R-:W-:Y:S05]  /*4b20*/  BRA `(.L_x_51) ;  /* 0x0000000000107947 */ /* 0x000fea0003800000 */
.L_x_50:
[C---:B-1----:R-:W-:Y:S01]  /*4b30*/  FMUL.FTZ R3, R5.reuse, R0 ;  /* 0x0000000005037220 */ /* 0x042fe20000410000 */
[----:B------:R-:W-:-:S03]  /*4b40*/  FMUL.FTZ R2, R5, 0.5 ;  /* 0x3f00000005027820 */ /* 0x000fc60000410000 */
[----:B------:R-:W-:-:S04]  /*4b50*/  FFMA R0, -R3, R3, R0 ;  /* 0x0000000303007223 */ /* 0x000fc80000000100 */
[----:B------:R-:W-:-:S07]  /*4b60*/  FFMA R0, R0, R2, R3 ;  /* 0x0000000200007223 */ /* 0x000fce0000000003 */
.L_x_51:
[----:B------:R-:W-:Y:S05]  /*4b70*/  BSYNC.RECONVERGENT B0 ;  /* 0x0000000000007941 */ /* 0x000fea0003800200 */
.L_x_49:
[----:B------:R-:W0:Y:S01]  /*4b80*/  F2F.F64.F32 R2, R0 ;  /* 0x0000000000027310 */ /* 0x000e220000201800 */
[----:B------:R-:W-:Y:S01]  /*4b90*/  MOV R8, 0x0 ;  /* 0x0000000000087802 */ /* 0x000fe20000000f00 */
[----:B------:R-:W1:Y:S01]  /*4ba0*/  LDCU.64 UR4, c[0x4][0x8] ;  /* 0x01000100ff0477ac */ /* 0x000e620008000a00 */
[----:B------:R-:W-:Y:S02]  /*4bb0*/  MOV R6, UR39 ;  /* 0x0000002700067c02 */ /* 0x000fe40008000f00 */
[----:B------:R-:W-:Y:S02]  /*4bc0*/  MOV R7, UR38 ;  /* 0x0000002600077c02 */ /* 0x000fe40008000f00 */
[----:B------:R-:W2:Y:S01]  /*4bd0*/  LDC.64 R8, c[0x4][R8] ;  /* 0x0100000008087b82 */ /* 0x000ea20000000a00 */
[----:B0-----:R0:W-:Y:S01]  /*4be0*/  STL.64 [R1], R2 ;  /* 0x0000000201007387 */ /* 0x0011e20000100a00 */
[----:B-1----:R-:W-:Y:S01]  /*4bf0*/  MOV R4, UR4 ;  /* 0x0000000400047c02 */ /* 0x002fe20008000f00 */
[----:B------:R-:W-:-:S07]  /*4c00*/  IMAD.U32 R5, RZ, RZ, UR5 ;  /* 0x00000005ff057e24 */ /* 0x000fce000f8e00ff */
[----:B------:R-:W-:-:S07]  /*4c10*/  LEPC R20, `(.L_x_52) ;  /* 0x000000001014794e */ /* 0x000fce0000000000 */
[----:B0-2---:R-:W-:Y:S05]  /*4c20*/  CALL.ABS.NOINC R8 ;  /* 0x0000000008007343 */ /* 0x005fea0003c00000 */
.L_x_52:
[----:B------:R-:W-:Y:S05]  /*4c30*/  EXIT ;  /* 0x000000000000794d */ /* 0x000fea0003800000 */
        .weak           $__internal_0_$__cuda_sm20_sqrt_rn_f32_slowpath
        .type           $__internal_0_$__cuda_sm20_sqrt_rn_f32_slowpath,@function
        .size           $__internal_0_$__cuda_sm20_sqrt_rn_f32_slowpath,(.L_x_55 - $__internal_0_$__cuda_sm20_sqrt_rn_f32_slowpath)
$__internal_0_$__cuda_sm20_sqrt_rn_f32_slowpath:
[----:B------:R-:W-:-:S13]  /*4c40*/  LOP3.LUT P0, RZ, R0, 0x7fffffff, RZ, 0xc0, !PT ;  /* 0x7fffffff00ff7812 */ /* 0x000fda000780c0ff */
[----:B------:R-:W-:Y:S01]  /*4c50*/  @!P0 IMAD.MOV.U32 R2, RZ, RZ, R0 ;  /* 0x000000ffff028224 */ /* 0x000fe200078e0000 */
[----:B------:R-:W-:Y:S06]  /*4c60*/  @!P0 BRA `(.L_x_53) ;  /* 0x0000000000408947 */ /* 0x000fec0003800000 */
[----:B------:R-:W-:-:S13]  /*4c70*/  FSETP.GEU.FTZ.AND P0, PT, R0, RZ, PT ;  /* 0x000000ff0000720b */ /* 0x000fda0003f1e000 */
[----:B------:R-:W-:Y:S01]  /*4c80*/  @!P0 MOV R2, 0x7fffffff ;  /* 0x7fffffff00028802 */ /* 0x000fe20000000f00 */
[----:B------:R-:W-:Y:S06]  /*4c90*/  @!P0 BRA `(.L_x_53) ;  /* 0x0000000000348947 */ /* 0x000fec0003800000 */
[----:B------:R-:W-:-:S13]  /*4ca0*/  FSETP.GTU.FTZ.AND P0, PT, |R0|, +INF , PT ;  /* 0x7f8000000000780b */ /* 0x000fda0003f1c200 */
[----:B------:R-:W-:Y:S01]  /*4cb0*/  @P0 FADD.FTZ R2, R0, 1 ;  /* 0x3f80000000020421 */ /* 0x000fe20000010000 */
[----:B------:R-:W-:Y:S06]  /*4cc0*/  @P0 BRA `(.L_x_53) ;  /* 0x0000000000280947 */ /* 0x000fec0003800000 */
[----:B------:R-:W-:-:S13]  /*4cd0*/  FSETP.NEU.FTZ.AND P0, PT, |R0|, +INF , PT ;  /* 0x7f8000000000780b */ /* 0x000fda0003f1d200 */
[----:B------:R-:W-:-:S04]  /*4ce0*/  @P0 FFMA R3, R0, 1.84467440737095516160e+19, RZ ;  /* 0x5f80000000030823 */ /* 0x000fc800000000ff */
[----:B------:R-:W0:Y:S02]  /*4cf0*/  @P0 MUFU.RSQ R2, R3 ;  /* 0x0000000300020308 */ /* 0x000e240000001400 */
[----:B0-----:R-:W-:Y:S01]  /*4d00*/  @P0 FMUL.FTZ R4, R3, R2 ;  /* 0x0000000203040220 */ /* 0x001fe20000410000 */
[----:B------:R-:W-:Y:S01]  /*4d10*/  @P0 FMUL.FTZ R6, R2, 0.5 ;  /* 0x3f00000002060820 */ /* 0x000fe20000410000 */
[----:B------:R-:W-:Y:S02]  /*4d20*/  @!P0 MOV R2, R0 ;  /* 0x0000000000028202 */ /* 0x000fe40000000f00 */
[----:B------:R-:W-:-:S04]  /*4d30*/  @P0 FADD.FTZ R5, -R4, -RZ ;  /* 0x800000ff04050221 */ /* 0x000fc80000010100 */
[----:B------:R-:W-:-:S04]  /*4d40*/  @P0 FFMA R5, R4, R5, R3 ;  /* 0x0000000504050223 */ /* 0x000fc80000000003 */
[----:B------:R-:W-:-:S04]  /*4d50*/  @P0 FFMA R5, R5, R6, R4 ;  /* 0x0000000605050223 */ /* 0x000fc80000000004 */
[----:B------:R-:W-:-:S07]  /*4d60*/  @P0 FMUL.FTZ R2, R5, 2.3283064365386962891e-10 ;  /* 0x2f80000005020820 */ /* 0x000fce0000410000 */
.L_x_53:
[----:B------:R-:W-:Y:S02]  /*4d70*/  HFMA2 R3, -RZ, RZ, 0, 0 ;  /* 0x00000000ff037431 */ /* 0x000fe400000001ff */
[----:B------:R-:W-:Y:S01]  /*4d80*/  IMAD.MOV.U32 R0, RZ, RZ, R2 ;  /* 0x000000ffff007224 */ /* 0x000fe200078e0002 */
[----:B------:R-:W-:-:S04]  /*4d90*/  MOV R2, R7 ;  /* 0x0000000700027202 */ /* 0x000fc80000000f00 */
[----:B------:R-:W-:Y:S05]  /*4da0*/  RET.REL.NODEC R2 `(_Z20baseline_dat_forwardPfiiiiS_iiiiiiiiiiiiiS_S_S_S_S_S_S_S_S_S_S_S_) ;  /* 0xffffffb002947950 */ /* 0x000fea0003c3ffff */
.L_x_54:
[----:B------:R-:W-:-:S00]  /*4db0*/  BRA `(.L_x_54) ;  /* 0xfffffffc00fc7947 */ /* 0x000fc0000383ffff */
[----:B------:R-:W-:-:S00]  /*4dc0*/  NOP ;  /* 0x0000000000007918 */ /* 0x000fc00000000000 */
        /* <DEDUP_REMOVED lines=11> */
.L_x_55:


//--------------------- .nv.global.init           --------------------------
	.section	.nv.global.init,"aw",@progbits
.nv.global.init:
	.type		$str$3,@object
	.size		$str$3,($str - $str$3)
$str$3:
        /*0000*/ 	.byte	0x68, 0x69, 0x0a, 0x00
	.type		$str,@object
	.size		$str,($str$1 - $str)
$str:
        /*0004*/ 	.byte	0x6e, 0x6f, 0x72, 0x6d, 0x32, 0x3a, 0x20, 0x25, 0x66, 0x0a, 0x00
	.type		$str$1,@object
	.size		$str$1,($str$2 - $str$1)
$str$1:
        /*000f*/ 	.byte	0x62, 0x75, 0x66, 0x5b, 0x25, 0x64, 0x5d, 0x3a, 0x20, 0x25, 0x66, 0x0a, 0x00
	.type		$str$2,@object
	.size		$str$2,(.L_2 - $str$2)
$str$2:
        /*001c*/ 	.byte	0x63, 0x6f, 0x6c, 0x3a, 0x20, 0x25, 0x64, 0x2c, 0x20, 0x72, 0x6f, 0x77, 0x3a, 0x20, 0x25, 0x64
        /*002c*/ 	.byte	0x0a, 0x00
.L_2:


//--------------------- .nv.shared.reserved.0     --------------------------
	.section	.nv.shared.reserved.0,"aw",@nobits
	.weak		__nv_reservedSMEM_offset_0_alias
	.size		__nv_reservedSMEM_offset_0_alias, 0, 64
	.other		__nv_reservedSMEM_offset_0_alias,@"STO_CUDA_RESERVED_SHARED STV_DEFAULT"
__nv_reservedSMEM_offset_0_alias:
	.zero		0
	.zero		64


//--------------------- .nv.constant0._Z20baseline_dat_forwardPfiiiiS_iiiiiiiiiiiiiS_S_S_S_S_S_S_S_S_S_S_S_ --------------------------
	.section	.nv.constant0._Z20baseline_dat_forwardPfiiiiS_iiiiiiiiiiiiiS_S_S_S_S_S_S_S_S_S_S_S_,"a",@progbits
	.sectionflags	@""
	.align	4
.nv.constant0._Z20baseline_dat_forwardPfiiiiS_iiiiiiiiiiiiiS_S_S_S_S_S_S_S_S_S_S_S_:
	.zero		1080


//--------------------- SYMBOLS --------------------------

	.type		.nv.reservedSmem.offset0,@object
	.size		.nv.reservedSmem.offset0,0x4
	.type		vprintf,@function
